	.target	sm_90a

	.elftype	@"ET_EXEC"


//--------------------- .note.nv.tkinfo           --------------------------
	.section	.note.nv.tkinfo,"",@"SHT_NOTE"
	.sectionflags	@"SHF_NOTE_NV_TKINFO"
	.tkinfo
        /*0018*/ 	.word	0x00000002
        /*0030*/ 	.string	""
        /*0030*/ 	.string	"ptxas"
        /*0030*/ 	.string	"Cuda compilation tools, release 13.0, V13.0.88"
        /*0030*/ 	.string	"Build cuda_13.0.r13.0/compiler.36424714_0"
        /*0030*/ 	.string	"-v  -suppress-debug-info  -lineinfo  -arch sm_90a "



//--------------------- .note.nv.cuinfo           --------------------------
	.section	.note.nv.cuinfo,"",@"SHT_NOTE"
	.sectionflags	@"SHF_NOTE_NV_CUINFO"
        /*0018*/ 	.short	0x0002
        /*001a*/ 	.short	0x005a
        /*001c*/ 	.short	0x0082
	.zero		2


//--------------------- .nv.info                  --------------------------
	.section	.nv.info,"",@"SHT_CUDA_INFO"
	.align	4


	//----- nvinfo : EIATTR_REGCOUNT
	.align		4
        /*0000*/ 	.byte	0x04, 0x2f
        /*0002*/ 	.short	(.L_1 - .L_0)
	.align		4
.L_0:
        /*0004*/ 	.word	index@(gluon_wgmma)
        /*0008*/ 	.word	0x0000009a


	//----- nvinfo : EIATTR_FRAME_SIZE
	.align		4
.L_1:
        /*000c*/ 	.byte	0x04, 0x11
        /*000e*/ 	.short	(.L_3 - .L_2)
	.align		4
.L_2:
        /*0010*/ 	.word	index@(gluon_wgmma)
        /*0014*/ 	.word	0x00000000


	//----- nvinfo : EIATTR_MIN_STACK_SIZE
	.align		4
.L_3:
        /*0018*/ 	.byte	0x04, 0x12
        /*001a*/ 	.short	(.L_5 - .L_4)
	.align		4
.L_4:
        /*001c*/ 	.word	index@(gluon_wgmma)
        /*0020*/ 	.word	0x00000000
.L_5:


//--------------------- .nv.compat                --------------------------
	.section	.nv.compat,"",@"SHT_CUDA_COMPAT_INFO"
	.align	4
        /*0000*/ 	.byte	0x02, 0x09, 0x01, 0x00, 0x02, 0x02, 0x04, 0x00, 0x02, 0x05, 0x05, 0x00, 0x03, 0x07, 0x01, 0x01
        /*0010*/ 	.byte	0x02, 0x03, 0x03, 0x00, 0x02, 0x06, 0x01, 0x00, 0x04, 0x0b, 0x08, 0x00, 0x00, 0x00, 0x00, 0x00
        /*0020*/ 	.byte	0x00, 0x00, 0x00, 0x00


//--------------------- .nv.info.gluon_wgmma      --------------------------
	.section	.nv.info.gluon_wgmma,"",@"SHT_CUDA_INFO"
	.sectionflags	@""
	.align	4


	//----- nvinfo : EIATTR_CUDA_API_VERSION
	.align		4
        /*0000*/ 	.byte	0x04, 0x37
        /*0002*/ 	.short	(.L_7 - .L_6)
.L_6:
        /*0004*/ 	.word	0x00000082


	//----- nvinfo : EIATTR_KPARAM_INFO
	.align		4
.L_7:
        /*0008*/ 	.byte	0x04, 0x17
        /*000a*/ 	.short	(.L_9 - .L_8)
.L_8:
        /*000c*/ 	.word	0x00000000
        /*0010*/ 	.short	0x000a
        /*0012*/ 	.short	0x0048
        /*0014*/ 	.byte	0x00, 0xf4, 0x21, 0x00


	//----- nvinfo : EIATTR_KPARAM_INFO
	.align		4
.L_9:
        /*0018*/ 	.byte	0x04, 0x17
        /*001a*/ 	.short	(.L_11 - .L_10)
.L_10:
        /*001c*/ 	.word	0x00000000
        /*0020*/ 	.short	0x0009
        /*0022*/ 	.short	0x0040
        /*0024*/ 	.byte	0x00, 0xf4, 0x21, 0x00


	//----- nvinfo : EIATTR_KPARAM_INFO
	.align		4
.L_11:
        /*0028*/ 	.byte	0x04, 0x17
        /*002a*/ 	.short	(.L_13 - .L_12)
.L_12:
        /*002c*/ 	.word	0x00000000
        /*0030*/ 	.short	0x0008
        /*0032*/ 	.short	0x0038
        /*0034*/ 	.byte	0x00, 0xf0, 0x21, 0x00


	//----- nvinfo : EIATTR_KPARAM_INFO
	.align		4
.L_13:
        /*0038*/ 	.byte	0x04, 0x17
        /*003a*/ 	.short	(.L_15 - .L_14)
.L_14:
        /*003c*/ 	.word	0x00000000
        /*0040*/ 	.short	0x0007
        /*0042*/ 	.short	0x0030
        /*0044*/ 	.byte	0x00, 0xf0, 0x21, 0x00


	//----- nvinfo : EIATTR_KPARAM_INFO
	.align		4
.L_15:
        /*0048*/ 	.byte	0x04, 0x17
        /*004a*/ 	.short	(.L_17 - .L_16)
.L_16:
        /*004c*/ 	.word	0x00000000
        /*0050*/ 	.short	0x0006
        /*0052*/ 	.short	0x0028
        /*0054*/ 	.byte	0x00, 0xf0, 0x21, 0x00


	//----- nvinfo : EIATTR_KPARAM_INFO
	.align		4
.L_17:
        /*0058*/ 	.byte	0x04, 0x17
        /*005a*/ 	.short	(.L_19 - .L_18)
.L_18:
        /*005c*/ 	.word	0x00000000
        /*0060*/ 	.short	0x0005
        /*0062*/ 	.short	0x0020
        /*0064*/ 	.byte	0x00, 0xf0, 0x11, 0x00


	//----- nvinfo : EIATTR_KPARAM_INFO
	.align		4
.L_19:
        /*0068*/ 	.byte	0x04, 0x17
        /*006a*/ 	.short	(.L_21 - .L_20)
.L_20:
        /*006c*/ 	.word	0x00000000
        /*0070*/ 	.short	0x0004
        /*0072*/ 	.short	0x001c
        /*0074*/ 	.byte	0x00, 0xf0, 0x11, 0x00


	//----- nvinfo : EIATTR_KPARAM_INFO
	.align		4
.L_21:
        /*0078*/ 	.byte	0x04, 0x17
        /*007a*/ 	.short	(.L_23 - .L_22)
.L_22:
        /*007c*/ 	.word	0x00000000
        /*0080*/ 	.short	0x0003
        /*0082*/ 	.short	0x0018
        /*0084*/ 	.byte	0x00, 0xf0, 0x11, 0x00


	//----- nvinfo : EIATTR_KPARAM_INFO
	.align		4
.L_23:
        /*0088*/ 	.byte	0x04, 0x17
        /*008a*/ 	.short	(.L_25 - .L_24)
.L_24:
        /*008c*/ 	.word	0x00000000
        /*0090*/ 	.short	0x0002
        /*0092*/ 	.short	0x0010
        /*0094*/ 	.byte	0x00, 0xf4, 0x21, 0x00


	//----- nvinfo : EIATTR_KPARAM_INFO
	.align		4
.L_25:
        /*0098*/ 	.byte	0x04, 0x17
        /*009a*/ 	.short	(.L_27 - .L_26)
.L_26:
        /*009c*/ 	.word	0x00000000
        /*00a0*/ 	.short	0x0001
        /*00a2*/ 	.short	0x0008
        /*00a4*/ 	.byte	0x00, 0xf4, 0x21, 0x00


	//----- nvinfo : EIATTR_KPARAM_INFO
	.align		4
.L_27:
        /*00a8*/ 	.byte	0x04, 0x17
        /*00aa*/ 	.short	(.L_29 - .L_28)
.L_28:
        /*00ac*/ 	.word	0x00000000
        /*00b0*/ 	.short	0x0000
        /*00b2*/ 	.short	0x0000
        /*00b4*/ 	.byte	0x00, 0xf4, 0x21, 0x00


	//----- nvinfo : EIATTR_SPARSE_MMA_MASK
	.align		4
.L_29:
        /*00b8*/ 	.byte	0x03, 0x50
        /*00ba*/ 	.short	0x0000


	//----- nvinfo : EIATTR_MAXREG_COUNT
	.align		4
        /*00bc*/ 	.byte	0x03, 0x1b
        /*00be*/ 	.short	0x00ff


	//----- nvinfo : EIATTR_NUM_BARRIERS
	.align		4
        /*00c0*/ 	.byte	0x02, 0x4c
        /*00c2*/ 	.byte	0x01
	.zero		1


	//----- nvinfo : EIATTR_MERCURY_ISA_VERSION
	.align		4
        /*00c4*/ 	.byte	0x03, 0x5f
        /*00c6*/ 	.short	0x0101


	//----- nvinfo : EIATTR_INT_WARP_WIDE_INSTR_OFFSETS
	.align		4
        /*00c8*/ 	.byte	0x04, 0x31
        /*00ca*/ 	.short	(.L_31 - .L_30)


	//   ....[0]....
.L_30:
        /*00cc*/ 	.word	0x00001300


	//   ....[1]....
        /*00d0*/ 	.word	0x00001320


	//   ....[2]....
        /*00d4*/ 	.word	0x00001330


	//   ....[3]....
        /*00d8*/ 	.word	0x00001410


	//   ....[4]....
        /*00dc*/ 	.word	0x00001d20


	//   ....[5]....
        /*00e0*/ 	.word	0x00001d30


	//   ....[6]....
        /*00e4*/ 	.word	0x00001dd0


	//   ....[7]....
        /*00e8*/ 	.word	0x00001de0


	//   ....[8]....
        /*00ec*/ 	.word	0x00002760


	//   ....[9]....
        /*00f0*/ 	.word	0x00002770


	//----- nvinfo : EIATTR_COOP_GROUP_MASK_REGIDS
	.align		4
.L_31:
        /*00f4*/ 	.byte	0x04, 0x29
        /*00f6*/ 	.short	(.L_33 - .L_32)


	//   ....[0]....
.L_32:
        /*00f8*/ 	.word	0xffffffff


	//   ....[1]....
        /*00fc*/ 	.word	0xffffffff


	//   ....[2]....
        /*0100*/ 	.word	0xffffffff


	//----- nvinfo : EIATTR_COOP_GROUP_INSTR_OFFSETS
	.align		4
.L_33:
        /*0104*/ 	.byte	0x04, 0x28
        /*0106*/ 	.short	(.L_35 - .L_34)


	//   ....[0]....
.L_34:
        /*0108*/ 	.word	0x00000150


	//   ....[1]....
        /*010c*/ 	.word	0x00000720


	//   ....[2]....
        /*0110*/ 	.word	0x00000cd0


	//----- nvinfo : EIATTR_MBARRIER_INSTR_OFFSETS
	.align		4
.L_35:
        /*0114*/ 	.byte	0x04, 0x39
        /*0116*/ 	.short	(.L_37 - .L_36)


	//   ....[0]....
.L_36:
        /*0118*/ 	.word	0x00001490
        /*011c*/ 	.word	0x000000ff
        /*0120*/ 	.word	0x00012000
        /*0124*/ 	.short	0x0100
        /*0126*/ 	.byte	0x05
	.zero		1


	//   ....[1]....
        /*0128*/ 	.word	0x00001620
        /*012c*/ 	.word	0x000000ff
        /*0130*/ 	.word	0x00012008
        /*0134*/ 	.short	0x0100
        /*0136*/ 	.byte	0x05
	.zero		1


	//   ....[2]....
        /*0138*/ 	.word	0x000017b0
        /*013c*/ 	.word	0x000000ff
        /*0140*/ 	.word	0x00012010
        /*0144*/ 	.short	0x0100
        /*0146*/ 	.byte	0x05
	.zero		1


	//   ....[3]....
        /*0148*/ 	.word	0x00001f00
        /*014c*/ 	.word	0x000000ff
        /*0150*/ 	.word	0x00012000
        /*0154*/ 	.short	0x010a
        /*0156*/ 	.byte	0x1f
	.zero		1


	//   ....[4]....
        /*0158*/ 	.word	0x000021e0
        /*015c*/ 	.word	0x000000ff
        /*0160*/ 	.word	0x00012000
        /*0164*/ 	.short	0x0108
        /*0166*/ 	.byte	0x05
	.zero		1


	//   ....[5]....
        /*0168*/ 	.word	0x000022e0
        /*016c*/ 	.word	0x000000ff
        /*0170*/ 	.word	0x00012008
        /*0174*/ 	.short	0x0108
        /*0176*/ 	.byte	0x05
	.zero		1


	//   ....[6]....
        /*0178*/ 	.word	0x000023d0
        /*017c*/ 	.word	0x000000ff
        /*0180*/ 	.word	0x00012010
        /*0184*/ 	.short	0x0108
        /*0186*/ 	.byte	0x05
	.zero		1


	//   ....[7]....
        /*0188*/ 	.word	0x00002800
        /*018c*/ 	.word	0x000000ff
        /*0190*/ 	.word	0x00012000
        /*0194*/ 	.short	0x010a
        /*0196*/ 	.byte	0x1f
	.zero		1


	//----- nvinfo : EIATTR_NUM_MBARRIERS
	.align		4
.L_37:
        /*0198*/ 	.byte	0x03, 0x38
        /*019a*/ 	.short	0x0003


	//----- nvinfo : EIATTR_EXIT_INSTR_OFFSETS
	.align		4
        /*019c*/ 	.byte	0x04, 0x1c
        /*019e*/ 	.short	(.L_39 - .L_38)


	//   ....[0]....
.L_38:
        /*01a0*/ 	.word	0x000027f0


	//----- nvinfo : EIATTR_REQNTID
	.align		4
.L_39:
        /*01a4*/ 	.byte	0x04, 0x10
        /*01a6*/ 	.short	(.L_41 - .L_40)
.L_40:
        /*01a8*/ 	.word	0x00000100
        /*01ac*/ 	.word	0x00000001
        /*01b0*/ 	.word	0x00000001


	//----- nvinfo : EIATTR_CRS_STACK_SIZE
	.align		4
.L_41:
        /*01b4*/ 	.byte	0x04, 0x1e
        /*01b6*/ 	.short	(.L_43 - .L_42)
.L_42:
        /*01b8*/ 	.word	0x00000000


	//----- nvinfo : EIATTR_CBANK_PARAM_SIZE
	.align		4
.L_43:
        /*01bc*/ 	.byte	0x03, 0x19
        /*01be*/ 	.short	0x0050


	//----- nvinfo : EIATTR_PARAM_CBANK
	.align		4
        /*01c0*/ 	.byte	0x04, 0x0a
        /*01c2*/ 	.short	(.L_45 - .L_44)
	.align		4
.L_44:
        /*01c4*/ 	.word	index@(.nv.constant0.gluon_wgmma)
        /*01c8*/ 	.short	0x0210
        /*01ca*/ 	.short	0x0050


	//----- nvinfo : EIATTR_SW_WAR
	.align		4
.L_45:
        /*01cc*/ 	.byte	0x04, 0x36
        /*01ce*/ 	.short	(.L_47 - .L_46)
.L_46:
        /*01d0*/ 	.word	0x00000008
.L_47:


//--------------------- .nv.callgraph             --------------------------
	.section	.nv.callgraph,"",@"SHT_CUDA_CALLGRAPH"
	.align	4
	.sectionentsize	8
	.align		4
        /*0000*/ 	.word	0x00000000
	.align		4
        /*0004*/ 	.word	0xffffffff
	.align		4
        /*0008*/ 	.word	0x00000000
	.align		4
        /*000c*/ 	.word	0xfffffffe
	.align		4
        /*0010*/ 	.word	0x00000000
	.align		4
        /*0014*/ 	.word	0xfffffffd
	.align		4
        /*0018*/ 	.word	0x00000000
	.align		4
        /*001c*/ 	.word	0xfffffffc


//--------------------- .text.gluon_wgmma         --------------------------
	.section	.text.gluon_wgmma,"ax",@progbits
	.align	128
        .global         gluon_wgmma
        .type           gluon_wgmma,@function
        .size           gluon_wgmma,(.L_x_52 - gluon_wgmma)
        .other          gluon_wgmma,@"STO_CUDA_ENTRY STV_DEFAULT"
gluon_wgmma:
.text.gluon_wgmma:
[----:B------:R-:W-:Y:S01]  /*0000*/  LDC R1, c[0x0][0x28] ;  /* 0x00000a00ff017b82 */ /* 0x000fe20000000800 */
[----:B------:R-:W1:Y:S07]  /*0010*/  S2R R0, SR_TID.X ;  /* 0x0000000000007919 */ /* 0x000e6e0000002100 */
[----:B------:R-:W2:Y:S01]  /*0020*/  S2UR UR4, SR_CgaCtaId ;  /* 0x00000000000479c3 */ /* 0x000ea20000008800 */
[----:B------:R-:W-:Y:S01]  /*0030*/  UMOV UR5, 0x400 ;  /* 0x0000040000057882 */ /* 0x000fe20000000000 */
[----:B------:R-:W-:Y:S01]  /*0040*/  ULDC UR7, c[0x0][0xc] ;  /* 0x0000030000077ab9 */ /* 0x000fe20000000800 */
[----:B------:R-:W-:Y:S01]  /*0050*/  ULDC.64 UR24, c[0x0][0x250] ;  /* 0x0000940000187ab9 */ /* 0x000fe20000000a00 */
[----:B------:R-:W-:Y:S04]  /*0060*/  BSSY B0, `(.L_x_0) ;  /* 0x000001e000007945 */ /* 0x000fe80003800000 */
[----:B------:R-:W3:Y:S08]  /*0070*/  LDC R4, c[0x0][0x228] ;  /* 0x00008a00ff047b82 */ /* 0x000ef00000000800 */
[----:B------:R-:W4:Y:S08]  /*0080*/  LDC R15, c[0x0][0x230] ;  /* 0x00008c00ff0f7b82 */ /* 0x000f300000000800 */
[----:B------:R-:W-:Y:S01]  /*0090*/  S2UR UR28, SR_CTAID.Y ;  /* 0x00000000001c79c3 */ /* 0x000fe20000002600 */
[----:B--2---:R-:W-:-:S03]  /*00a0*/  ULEA UR5, UR4, UR5, 0x18 ;  /* 0x0000000504057291 */ /* 0x004fc6000f8ec03f */
[----:B------:R-:W-:Y:S01]  /*00b0*/  ULDC UR4, c[0x0][0x10] ;  /* 0x0000040000047ab9 */ /* 0x000fe20000000800 */
[----:B-1----:R-:W-:-:S03]  /*00c0*/  LOP3.LUT R6, R0, 0xff, RZ, 0xc0, !PT ;  /* 0x000000ff00067812 */ /* 0x002fc600078ec0ff */
[----:B------:R-:W1:Y:S01]  /*00d0*/  S2UR UR6, SR_CTAID.Z ;  /* 0x00000000000679c3 */ /* 0x000e620000002700 */
[----:B---3--:R-:W-:Y:S01]  /*00e0*/  VIADD R4, R4, 0xffffffff ;  /* 0xffffffff04047836 */ /* 0x008fe20000000000 */
[C---:B------:R-:W-:Y:S02]  /*00f0*/  ISETP.GE.U32.AND P0, PT, R6.reuse, 0x20, PT ;  /* 0x000000200600780c */ /* 0x040fe40003f06070 */
[C---:B------:R-:W-:Y:S02]  /*0100*/  ISETP.NE.U32.AND P2, PT, R6.reuse, RZ, PT ;  /* 0x000000ff0600720c */ /* 0x040fe40003f45070 */
[----:B------:R-:W-:Y:S02]  /*0110*/  LEA R12, R6, UR5, 0x2 ;  /* 0x00000005060c7c11 */ /* 0x000fe4000f8e10ff */
[----:B------:R-:W2:Y:S01]  /*0120*/  S2UR UR29, SR_CTAID.X ;  /* 0x00000000001d79c3 */ /* 0x000ea20000002500 */
[----:B----4-:R-:W-:-:S06]  /*0130*/  VIADD R14, R15, 0xffffffff ;  /* 0xffffffff0f0e7836 */ /* 0x010fcc0000000000 */
[----:B------:R3:W-:Y:S01]  /*0140*/  @!P0 STS [R12], RZ ;  /* 0x000000ff0c008388 */ /* 0x0007e20000000800 */
[----:B------:R-:W-:-:S03]  /*0150*/  NOP ;  /* 0x0000000000007918 */ /* 0x000fc60000000000 */
[----:B------:R3:W-:Y:S01]  /*0160*/  @!P2 STS [UR5+0x24], R4 ;  /* 0x00002404ff00a988 */ /* 0x0007e20008000805 */
[----:B-1----:R-:W-:-:S03]  /*0170*/  UIMAD UR4, UR6, UR4, UR28 ;  /* 0x00000004060472a4 */ /* 0x002fc6000f8e021c */
[----:B------:R3:W-:Y:S01]  /*0180*/  @!P2 STS [UR5+0x20], R14 ;  /* 0x0000200eff00a988 */ /* 0x0007e20008000805 */
[----:B--2---:R-:W-:-:S04]  /*0190*/  UIMAD UR4, UR4, UR7, UR29 ;  /* 0x00000007040472a4 */ /* 0x004fc8000f8e021d */
[----:B------:R-:W-:-:S04]  /*01a0*/  UIMAD UR4, UR4, 0x180, URZ ;  /* 0x00000180040478a4 */ /* 0x000fc8000f8e023f */
[----:B------:R-:W-:-:S04]  /*01b0*/  UIADD3 UR20, UP0, UR4, UR24, URZ ;  /* 0x0000001804147290 */ /* 0x000fc8000ff1e03f */
[----:B------:R-:W-:Y:S01]  /*01c0*/  ULEA.HI.X.SX32 UR21, UR4, UR25, 0x1, UP0 ;  /* 0x0000001904157291 */ /* 0x000fe200080f0e3f */
[----:B---3--:R-:W-:Y:S11]  /*01d0*/  @P2 BRA `(.L_x_1) ;  /* 0x0000000000182947 */ /* 0x008ff60003800000 */
[----:B------:R-:W1:Y:S01]  /*01e0*/  LDS R2, [UR5+0x8] ;  /* 0x00000805ff027984 */ /* 0x000e620008000800 */
[----:B------:R-:W2:Y:S01]  /*01f0*/  LDC.64 R8, c[0x0][0x210] ;  /* 0x00008400ff087b82 */ /* 0x000ea20000000a00 */
[----:B------:R-:W-:Y:S02]  /*0200*/  IMAD.MOV.U32 R3, RZ, RZ, 0x70 ;  /* 0x00000070ff037424 */ /* 0x000fe400078e00ff */
[----:B--2---:R2:W-:Y:S03]  /*0210*/  STS.64 [UR5], R8 ;  /* 0x00000008ff007988 */ /* 0x0045e60008000a05 */
[----:B-1----:R-:W-:-:S05]  /*0220*/  LOP3.LUT R2, R2, 0x10, R3, 0xd8, !PT ;  /* 0x0000001002027812 */ /* 0x002fca00078ed803 */
[----:B------:R2:W-:Y:S02]  /*0230*/  STS [UR5+0x8], R2 ;  /* 0x00000802ff007988 */ /* 0x0005e40008000805 */
.L_x_1:
[----:B------:R-:W-:Y:S05]  /*0240*/  BSYNC B0 ;  /* 0x0000000000007941 */ /* 0x000fea0003800000 */
.L_x_0:
[----:B------:R-:W-:Y:S04]  /*0250*/  BSSY B0, `(.L_x_2) ;  /* 0x000000a000007945 */ /* 0x000fe80003800000 */
[----:B------:R-:W-:Y:S05]  /*0260*/  @P2 BRA `(.L_x_3) ;  /* 0x0000000000202947 */ /* 0x000fea0003800000 */
[----:B--2---:R-:W1:Y:S01]  /*0270*/  LDS R2, [UR5+0x34] ;  /* 0x00003405ff027984 */ /* 0x004e620008000800 */
[----:B------:R-:W-:Y:S02]  /*0280*/  IMAD.MOV.U32 R3, RZ, RZ, 0x1f000000 ;  /* 0x1f000000ff037424 */ /* 0x000fe400078e00ff */
[----:B------:R-:W-:Y:S01]  /*0290*/  @!P2 IMAD.MOV.U32 R5, RZ, RZ, 0x7f ;  /* 0x0000007fff05a424 */ /* 0x000fe200078e00ff */
[----:B------:R-:W2:Y:S02]  /*02a0*/  @!P2 LDS R8, [UR5+0x38] ;  /* 0x00003805ff08a984 */ /* 0x000ea40008000800 */
[----:B-1----:R-:W-:Y:S02]  /*02b0*/  LOP3.LUT R2, R2, 0xff000000, R3, 0xb8, !PT ;  /* 0xff00000002027812 */ /* 0x002fe400078eb803 */
[----:B--2---:R-:W-:-:S03]  /*02c0*/  @!P2 LOP3.LUT R3, R8, 0xff, R5, 0xb8, !PT ;  /* 0x000000ff0803a812 */ /* 0x004fc600078eb805 */
[----:B------:R1:W-:Y:S04]  /*02d0*/  STS [UR5+0x34], R2 ;  /* 0x00003402ff007988 */ /* 0x0003e80008000805 */
[----:B------:R1:W-:Y:S02]  /*02e0*/  @!P2 STS [UR5+0x38], R3 ;  /* 0x00003803ff00a988 */ /* 0x0003e40008000805 */
.L_x_3:
[----:B------:R-:W-:Y:S05]  /*02f0*/  BSYNC B0 ;  /* 0x0000000000007941 */ /* 0x000fea0003800000 */
.L_x_2:
[----:B------:R-:W-:Y:S04]  /*0300*/  BSSY B0, `(.L_x_4) ;  /* 0x000000e000007945 */ /* 0x000fe80003800000 */
[----:B------:R-:W-:Y:S05]  /*0310*/  @P2 BRA `(.L_x_5) ;  /* 0x0000000000302947 */ /* 0x000fea0003800000 */
[----:B-1----:R-:W1:Y:S01]  /*0320*/  LDS R3, [UR5+0x34] ;  /* 0x00003405ff037984 */ /* 0x002e620008000800 */
[----:B------:R-:W3:Y:S03]  /*0330*/  LDC.64 R10, c[0x0][0x238] ;  /* 0x00008e00ff0a7b82 */ /* 0x000ee60000000a00 */
[----:B--2---:R-:W2:Y:S01]  /*0340*/  LDS R2, [UR5+0x1c] ;  /* 0x00001c05ff027984 */ /* 0x004ea20008000800 */
[C---:B---3--:R-:W-:Y:S01]  /*0350*/  SHF.L.U64.HI R8, R10.reuse, 0x1, R11 ;  /* 0x000000010a087819 */ /* 0x048fe2000001020b */
[----:B------:R-:W-:-:S03]  /*0360*/  IMAD.SHL.U32 R5, R10, 0x2, RZ ;  /* 0x000000020a057824 */ /* 0x000fc600078e00ff */
[--C-:B------:R-:W-:Y:S02]  /*0370*/  SHF.R.U32.HI R7, RZ, 0x4, R8.reuse ;  /* 0x00000004ff077819 */ /* 0x100fe40000011608 */
[----:B------:R-:W-:-:S05]  /*0380*/  SHF.R.U64 R5, R5, 0x4, R8 ;  /* 0x0000000405057819 */ /* 0x000fca0000001208 */
[----:B------:R3:W-:Y:S01]  /*0390*/  STS [UR5+0xc], R5 ;  /* 0x00000c05ff007988 */ /* 0x0007e20008000805 */
[----:B-1----:R-:W-:Y:S02]  /*03a0*/  LOP3.LUT R3, R3, 0x7, RZ, 0xb8, !PT ;  /* 0x0000000703037812 */ /* 0x002fe400078eb8ff */
[----:B--2---:R-:W-:-:S03]  /*03b0*/  LOP3.LUT R2, R2, 0xf, R7, 0xb8, !PT ;  /* 0x0000000f02027812 */ /* 0x004fc600078eb807 */
[----:B------:R3:W-:Y:S04]  /*03c0*/  STS [UR5+0x34], R3 ;  /* 0x00003403ff007988 */ /* 0x0007e80008000805 */
[----:B------:R3:W-:Y:S02]  /*03d0*/  STS [UR5+0x1c], R2 ;  /* 0x00001c02ff007988 */ /* 0x0007e40008000805 */
.L_x_5:
[----:B------:R-:W-:Y:S05]  /*03e0*/  BSYNC B0 ;  /* 0x0000000000007941 */ /* 0x000fea0003800000 */
.L_x_4:
[----:B------:R-:W-:Y:S04]  /*03f0*/  BSSY B1, `(.L_x_6) ;  /* 0x000001b000017945 */ /* 0x000fe80003800000 */
[----:B------:R-:W-:Y:S01]  /*0400*/  BSSY B0, `(.L_x_7) ;  /* 0x0000016000007945 */ /* 0x000fe20003800000 */
[----:B------:R-:W-:-:S03]  /*0410*/  IMAD.MOV.U32 R13, RZ, RZ, RZ ;  /* 0x000000ffff0d7224 */ /* 0x000fc600078e00ff */
[----:B------:R-:W-:Y:S05]  /*0420*/  @P2 BRA `(.L_x_8) ;  /* 0x0000000000202947 */ /* 0x000fea0003800000 */
[----:B-123--:R-:W1:Y:S02]  /*0430*/  LDS R2, [UR5+0x34] ;  /* 0x00003405ff027984 */ /* 0x00ee640008000800 */
[----:B-1----:R-:W-:-:S05]  /*0440*/  LOP3.LUT R2, R2, 0x38, RZ, 0xb8, !PT ;  /* 0x0000003802027812 */ /* 0x002fca00078eb8ff */
[----:B------:R1:W-:Y:S01]  /*0450*/  STS [UR5+0x34], R2 ;  /* 0x00003402ff007988 */ /* 0x0003e20008000805 */
[----:B------:R-:W-:Y:S05]  /*0460*/  @P2 BRA `(.L_x_9) ;  /* 0x0000000000202947 */ /* 0x000fea0003800000 */
[----:B-1----:R-:W1:Y:S01]  /*0470*/  LDS R2, [UR5+0x8] ;  /* 0x00000805ff027984 */ /* 0x002e620008000800 */
[----:B------:R-:W-:-:S05]  /*0480*/  IMAD.MOV.U32 R3, RZ, RZ, 0x780 ;  /* 0x00000780ff037424 */ /* 0x000fca00078e00ff */
[----:B-1----:R-:W-:-:S05]  /*0490*/  LOP3.LUT R2, R2, 0x300, R3, 0xd8, !PT ;  /* 0x0000030002027812 */ /* 0x002fca00078ed803 */
[----:B------:R4:W-:Y:S02]  /*04a0*/  STS [UR5+0x8], R2 ;  /* 0x00000802ff007988 */ /* 0x0009e40008000805 */
.L_x_8:
[----:B------:R-:W-:Y:S05]  /*04b0*/  @P2 BRA `(.L_x_10) ;  /* 0x0000000000282947 */ /* 0x000fea0003800000 */
[----:B-1234-:R-:W1:Y:S02]  /*04c0*/  LDS R2, [UR5+0x8] ;  /* 0x00000805ff027984 */ /* 0x01ee640008000800 */
[----:B-1----:R-:W-:-:S05]  /*04d0*/  LOP3.LUT R2, R2, 0x1800, RZ, 0xb8, !PT ;  /* 0x0000180002027812 */ /* 0x002fca00078eb8ff */
[----:B------:R2:W-:Y:S02]  /*04e0*/  STS [UR5+0x8], R2 ;  /* 0x00000802ff007988 */ /* 0x0005e40008000805 */
.L_x_9:
[----:B------:R-:W-:Y:S05]  /*04f0*/  @P2 BREAK B0 ;  /* 0x0000000000002942 */ /* 0x000fea0003800000 */
[----:B------:R-:W-:Y:S05]  /*0500*/  @P2 BRA `(.L_x_11) ;  /* 0x0000000000242947 */ /* 0x000fea0003800000 */
[----:B------:R-:W3:Y:S01]  /*0510*/  LDS R3, [UR5+0x8] ;  /* 0x00000805ff037984 */ /* 0x000ee20008000800 */
[----:B-12---:R-:W-:-:S05]  /*0520*/  IMAD.MOV.U32 R2, RZ, RZ, 0x6000 ;  /* 0x00006000ff027424 */ /* 0x006fca00078e00ff */
[----:B---3--:R-:W-:-:S04]  /*0530*/  LOP3.LUT R2, R3, 0x4000, R2, 0xd8, !PT ;  /* 0x0000400003027812 */ /* 0x008fc800078ed802 */
[----:B------:R-:W-:-:S05]  /*0540*/  LOP3.LUT R2, R2, 0x400000, RZ, 0xb8, !PT ;  /* 0x0040000002027812 */ /* 0x000fca00078eb8ff */
[----:B------:R5:W-:Y:S02]  /*0550*/  STS [UR5+0x8], R2 ;  /* 0x00000802ff007988 */ /* 0x000be40008000805 */
.L_x_10:
[----:B------:R-:W-:Y:S05]  /*0560*/  BSYNC B0 ;  /* 0x0000000000007941 */ /* 0x000fea0003800000 */
.L_x_7:
[----:B-12345:R-:W1:Y:S02]  /*0570*/  @!P2 LDS R2, [UR5+0x8] ;  /* 0x00000805ff02a984 */ /* 0x03ee640008000800 */
[----:B-1----:R-:W-:-:S05]  /*0580*/  @!P2 LOP3.LUT R2, R2, 0x8000, RZ, 0xb8, !PT ;  /* 0x000080000202a812 */ /* 0x002fca00078eb8ff */
[----:B------:R3:W-:Y:S02]  /*0590*/  @!P2 STS [UR5+0x8], R2 ;  /* 0x00000802ff00a988 */ /* 0x0007e40008000805 */
.L_x_11:
[----:B------:R-:W-:Y:S05]  /*05a0*/  BSYNC B1 ;  /* 0x0000000000017941 */ /* 0x000fea0003800000 */
.L_x_6:
[----:B------:R-:W-:Y:S05]  /*05b0*/  WARPSYNC.ALL ;  /* 0x0000000000007948 */ /* 0x000fea0003800000 */
[----:B------:R-:W4:Y:S02]  /*05c0*/  LDC R5, c[0x0][0x22c] ;  /* 0x00008b00ff057b82 */ /* 0x000f240000000800 */
[----:B----4-:R-:W-:Y:S01]  /*05d0*/  VIADD R5, R5, 0xffffffff ;  /* 0xffffffff05057836 */ /* 0x010fe20000000000 */
[----:B------:R-:W-:Y:S06]  /*05e0*/  @P0 BRA `(.L_x_12) ;  /* 0x0000000000280947 */ /* 0x000fec0003800000 */
[----:B-123--:R-:W1:Y:S01]  /*05f0*/  S2R R2, SR_LANEID ;  /* 0x0000000000027919 */ /* 0x00ee620000000000 */
[----:B------:R-:W-:Y:S05]  /*0600*/  WARPSYNC.ALL ;  /* 0x0000000000007948 */ /* 0x000fea0003800000 */
[----:B-1----:R-:W-:-:S05]  /*0610*/  IMAD.SHL.U32 R7, R2, 0x4, RZ ;  /* 0x0000000402077824 */ /* 0x002fca00078e00ff */
[----:B------:R-:W1:Y:S01]  /*0620*/  LDS R9, [R7+UR5] ;  /* 0x0000000507097984 */ /* 0x000e620008000800 */
[----:B------:R-:W-:-:S05]  /*0630*/  IADD3 R2, P1, R7, UR20, RZ ;  /* 0x0000001407027c10 */ /* 0x000fca000ff3e0ff */
[----:B------:R-:W-:-:S05]  /*0640*/  IMAD.X R3, RZ, RZ, UR21, P1 ;  /* 0x00000015ff037e24 */ /* 0x000fca00088e06ff */
[----:B-1----:R4:W5:Y:S01]  /*0650*/  ATOMG.E.EXCH.STRONG.GPU PT, RZ, [R2], R9 ;  /* 0x0000000902ff73a8 */ /* 0x00296200041ee100 */
[----:B------:R-:W-:-:S04]  /*0660*/  DEPBAR {5,4,3,2,1,0} ;  /* 0x0000003f0000791a */ /* 0x000fc80000000000 */
[----:B------:R4:W-:Y:S01]  /*0670*/  UTMACCTL.IV [UR20] ;  /* 0x00000000140079b9 */ /* 0x0009e20008000000 */
[----:B------:R-:W-:Y:S01]  /*0680*/  NOP ;  /* 0x0000000000007918 */ /* 0x000fe20000000000 */
.L_x_12:
[----:B------:R-:W-:Y:S05]  /*0690*/  @P0 BRA `(.L_x_13) ;  /* 0x00000000000c0947 */ /* 0x000fea0003800000 */
[----:B------:R0:W-:Y:S01]  /*06a0*/  UTMACMDFLUSH ;  /* 0x00000000000079b7 */ /* 0x0001e20000000000 */
[----:B------:R-:W-:Y:S05]  /*06b0*/  @P0 BRA `(.L_x_13) ;  /* 0x0000000000040947 */ /* 0x000fea0003800000 */
[----:B------:R-:W-:-:S04]  /*06c0*/  DEPBAR.LE SB0, 0x0 ;  /* 0x000080000000791a */ /* 0x000fc80000000000 */
.L_x_13:
[----:B------:R-:W-:Y:S05]  /*06d0*/  WARPSYNC.ALL ;  /* 0x0000000000007948 */ /* 0x000fea0003800000 */
[----:B-----5:R-:W-:Y:S06]  /*06e0*/  BAR.SYNC.DEFER_BLOCKING 0x0 ;  /* 0x0000000000007b1d */ /* 0x020fec0000010000 */
[----:B------:R-:W-:Y:S02]  /*06f0*/  BSSY B1, `(.L_x_14) ;  /* 0x000000b000017945 */ /* 0x000fe40003800000 */
[----:B------:R-:W-:Y:S06]  /*0700*/  BAR.SYNC.DEFER_BLOCKING 0x0 ;  /* 0x0000000000007b1d */ /* 0x000fec0000010000 */
[----:B------:R5:W-:Y:S01]  /*0710*/  @!P0 STS [R12], RZ ;  /* 0x000000ff0c008388 */ /* 0x000be20000000800 */
[----:B------:R-:W-:Y:S01]  /*0720*/  NOP ;  /* 0x0000000000007918 */ /* 0x000fe20000000000 */
[----:B------:R-:W-:Y:S05]  /*0730*/  @P2 BRA `(.L_x_15) ;  /* 0x0000000000182947 */ /* 0x000fea0003800000 */
[----:B-1234-:R-:W1:Y:S01]  /*0740*/  LDS R2, [UR5+0x8] ;  /* 0x00000805ff027984 */ /* 0x01ee620008000800 */
[----:B------:R-:W2:Y:S01]  /*0750*/  LDC.64 R8, c[0x0][0x218] ;  /* 0x00008600ff087b82 */ /* 0x000ea20000000a00 */
[----:B------:R-:W-:Y:S02]  /*0760*/  IMAD.MOV.U32 R3, RZ, RZ, 0x70 ;  /* 0x00000070ff037424 */ /* 0x000fe400078e00ff */
[----:B--2---:R2:W-:Y:S03]  /*0770*/  STS.64 [UR5], R8 ;  /* 0x00000008ff007988 */ /* 0x0045e60008000a05 */
[----:B-1----:R-:W-:-:S05]  /*0780*/  LOP3.LUT R2, R2, 0x10, R3, 0xd8, !PT ;  /* 0x0000001002027812 */ /* 0x002fca00078ed803 */
[----:B------:R2:W-:Y:S02]  /*0790*/  STS [UR5+0x8], R2 ;  /* 0x00000802ff007988 */ /* 0x0005e40008000805 */
.L_x_15:
[----:B----4-:R-:W-:Y:S05]  /*07a0*/  BSYNC B1 ;  /* 0x0000000000017941 */ /* 0x010fea0003800000 */
.L_x_14:
[----:B------:R-:W-:Y:S04]  /*07b0*/  BSSY B1, `(.L_x_16) ;  /* 0x000000a000017945 */ /* 0x000fe80003800000 */
[----:B------:R-:W-:Y:S05]  /*07c0*/  @P2 BRA `(.L_x_17) ;  /* 0x0000000000202947 */ /* 0x000fea0003800000 */
[----:B-123--:R-:W1:Y:S01]  /*07d0*/  LDS R2, [UR5+0x34] ;  /* 0x00003405ff027984 */ /* 0x00ee620008000800 */
[----:B------:R-:W-:Y:S02]  /*07e0*/  IMAD.MOV.U32 R3, RZ, RZ, 0x3f000000 ;  /* 0x3f000000ff037424 */ /* 0x000fe400078e00ff */
[----:B------:R-:W-:Y:S01]  /*07f0*/  @!P2 IMAD.MOV.U32 R7, RZ, RZ, 0x1f ;  /* 0x0000001fff07a424 */ /* 0x000fe200078e00ff */
[----:B------:R-:W2:Y:S02]  /*0800*/  @!P2 LDS R8, [UR5+0x38] ;  /* 0x00003805ff08a984 */ /* 0x000ea40008000800 */
[----:B-1----:R-:W-:Y:S02]  /*0810*/  LOP3.LUT R2, R2, 0xff000000, R3, 0xb8, !PT ;  /* 0xff00000002027812 */ /* 0x002fe400078eb803 */
[----:B--2---:R-:W-:-:S03]  /*0820*/  @!P2 LOP3.LUT R3, R8, 0xff, R7, 0xb8, !PT ;  /* 0x000000ff0803a812 */ /* 0x004fc600078eb807 */
[----:B------:R4:W-:Y:S04]  /*0830*/  STS [UR5+0x34], R2 ;  /* 0x00003402ff007988 */ /* 0x0009e80008000805 */
[----:B------:R4:W-:Y:S02]  /*0840*/  @!P2 STS [UR5+0x38], R3 ;  /* 0x00003803ff00a988 */ /* 0x0009e40008000805 */
.L_x_17:
[----:B------:R-:W-:Y:S05]  /*0850*/  BSYNC B1 ;  /* 0x0000000000017941 */ /* 0x000fea0003800000 */
.L_x_16:
[----:B------:R-:W-:Y:S04]  /*0860*/  BSSY B1, `(.L_x_18) ;  /* 0x0000004000017945 */ /* 0x000fe80003800000 */
[----:B------:R-:W-:Y:S05]  /*0870*/  @P2 BRA `(.L_x_19) ;  /* 0x0000000000082947 */ /* 0x000fea0003800000 */
[----:B------:R1:W-:Y:S04]  /*0880*/  STS [UR5+0x24], R14 ;  /* 0x0000240eff007988 */ /* 0x0003e80008000805 */
[----:B------:R1:W-:Y:S02]  /*0890*/  STS [UR5+0x20], R5 ;  /* 0x00002005ff007988 */ /* 0x0003e40008000805 */
.L_x_19:
[----:B------:R-:W-:Y:S05]  /*08a0*/  BSYNC B1 ;  /* 0x0000000000017941 */ /* 0x000fea0003800000 */
.L_x_18:
[----:B------:R-:W-:Y:S04]  /*08b0*/  BSSY B1, `(.L_x_20) ;  /* 0x000000e000017945 */ /* 0x000fe80003800000 */
[----:B------:R-:W-:Y:S05]  /*08c0*/  @P2 BRA `(.L_x_21) ;  /* 0x0000000000302947 */ /* 0x000fea0003800000 */
[----:B----4-:R-:W4:Y:S01]  /*08d0*/  LDS R3, [UR5+0x34] ;  /* 0x00003405ff037984 */ /* 0x010f220008000800 */
[----:B------:R-:W4:Y:S03]  /*08e0*/  LDC.64 R10, c[0x0][0x240] ;  /* 0x00009000ff0a7b82 */ /* 0x000f260000000a00 */
[----:B-123--:R-:W1:Y:S01]  /*08f0*/  LDS R2, [UR5+0x1c] ;  /* 0x00001c05ff027984 */ /* 0x00ee620008000800 */
[C---:B----4-:R-:W-:Y:S01]  /*0900*/  SHF.L.U64.HI R8, R10.reuse, 0x1, R11 ;  /* 0x000000010a087819 */ /* 0x050fe2000001020b */
[----:B------:R-:W-:-:S03]  /*0910*/  IMAD.SHL.U32 R7, R10, 0x2, RZ ;  /* 0x000000020a077824 */ /* 0x000fc600078e00ff */
[--C-:B------:R-:W-:Y:S02]  /*0920*/  SHF.R.U32.HI R9, RZ, 0x4, R8.reuse ;  /* 0x00000004ff097819 */ /* 0x100fe40000011608 */
[----:B------:R-:W-:-:S05]  /*0930*/  SHF.R.U64 R7, R7, 0x4, R8 ;  /* 0x0000000407077819 */ /* 0x000fca0000001208 */
[----:B------:R2:W-:Y:S01]  /*0940*/  STS [UR5+0xc], R7 ;  /* 0x00000c07ff007988 */ /* 0x0005e20008000805 */
[----:B------:R-:W-:Y:S02]  /*0950*/  LOP3.LUT R3, R3, 0x7, RZ, 0xb8, !PT ;  /* 0x0000000703037812 */ /* 0x000fe400078eb8ff */
[----:B-1----:R-:W-:-:S03]  /*0960*/  LOP3.LUT R2, R2, 0xf, R9, 0xb8, !PT ;  /* 0x0000000f02027812 */ /* 0x002fc600078eb809 */
[----:B------:R2:W-:Y:S04]  /*0970*/  STS [UR5+0x34], R3 ;  /* 0x00003403ff007988 */ /* 0x0005e80008000805 */
[----:B------:R2:W-:Y:S02]  /*0980*/  STS [UR5+0x1c], R2 ;  /* 0x00001c02ff007988 */ /* 0x0005e40008000805 */
.L_x_21:
[----:B------:R-:W-:Y:S05]  /*0990*/  BSYNC B1 ;  /* 0x0000000000017941 */ /* 0x000fea0003800000 */
.L_x_20:
[----:B------:R-:W-:Y:S04]  /*09a0*/  BSSY B2, `(.L_x_22) ;  /* 0x000001a000027945 */ /* 0x000fe80003800000 */
[----:B------:R-:W-:Y:S04]  /*09b0*/  BSSY B1, `(.L_x_23) ;  /* 0x0000015000017945 */ /* 0x000fe80003800000 */
[----:B------:R-:W-:Y:S05]  /*09c0*/  @P2 BRA `(.L_x_24) ;  /* 0x0000000000202947 */ /* 0x000fea0003800000 */
[----:B-1234-:R-:W1:Y:S02]  /*09d0*/  LDS R2, [UR5+0x34] ;  /* 0x00003405ff027984 */ /* 0x01ee640008000800 */
[----:B-1----:R-:W-:-:S05]  /*09e0*/  LOP3.LUT R2, R2, 0x38, RZ, 0xb8, !PT ;  /* 0x0000003802027812 */ /* 0x002fca00078eb8ff */
[----:B------:R1:W-:Y:S01]  /*09f0*/  STS [UR5+0x34], R2 ;  /* 0x00003402ff007988 */ /* 0x0003e20008000805 */
[----:B------:R-:W-:Y:S05]  /*0a00*/  @P2 BRA `(.L_x_25) ;  /* 0x0000000000202947 */ /* 0x000fea0003800000 */
[----:B-1----:R-:W1:Y:S01]  /*0a10*/  LDS R2, [UR5+0x8] ;  /* 0x00000805ff027984 */ /* 0x002e620008000800 */
[----:B------:R-:W-:-:S05]  /*0a20*/  IMAD.MOV.U32 R3, RZ, RZ, 0x780 ;  /* 0x00000780ff037424 */ /* 0x000fca00078e00ff */
[----:B-1----:R-:W-:-:S05]  /*0a30*/  LOP3.LUT R2, R2, 0x300, R3, 0xd8, !PT ;  /* 0x0000030002027812 */ /* 0x002fca00078ed803 */
[----:B------:R1:W-:Y:S02]  /*0a40*/  STS [UR5+0x8], R2 ;  /* 0x00000802ff007988 */ /* 0x0003e40008000805 */
.L_x_24:
[----:B------:R-:W-:Y:S05]  /*0a50*/  @P2 BRA `(.L_x_26) ;  /* 0x0000000000282947 */ /* 0x000fea0003800000 */
[----:B-1234-:R-:W1:Y:S02]  /*0a60*/  LDS R2, [UR5+0x8] ;  /* 0x00000805ff027984 */ /* 0x01ee640008000800 */
[----:B-1----:R-:W-:-:S05]  /*0a70*/  LOP3.LUT R2, R2, 0x1800, RZ, 0xb8, !PT ;  /* 0x0000180002027812 */ /* 0x002fca00078eb8ff */
[----:B------:R2:W-:Y:S02]  /*0a80*/  STS [UR5+0x8], R2 ;  /* 0x00000802ff007988 */ /* 0x0005e40008000805 */
.L_x_25:
[----:B------:R-:W-:Y:S05]  /*0a90*/  @P2 BREAK B1 ;  /* 0x0000000000012942 */ /* 0x000fea0003800000 */
[----:B------:R-:W-:Y:S05]  /*0aa0*/  @P2 BRA `(.L_x_27) ;  /* 0x0000000000242947 */ /* 0x000fea0003800000 */
[----:B-12---:R-:W1:Y:S01]  /*0ab0*/  LDS R2, [UR5+0x8] ;  /* 0x00000805ff027984 */ /* 0x006e620008000800 */
[----:B------:R-:W-:-:S05]  /*0ac0*/  IMAD.MOV.U32 R3, RZ, RZ, 0x6000 ;  /* 0x00006000ff037424 */ /* 0x000fca00078e00ff */
[----:B-1----:R-:W-:-:S04]  /*0ad0*/  LOP3.LUT R2, R2, 0x6000, R3, 0xd8, !PT ;  /* 0x0000600002027812 */ /* 0x002fc800078ed803 */
[----:B------:R-:W-:-:S05]  /*0ae0*/  LOP3.LUT R2, R2, 0x400000, RZ, 0xb8, !PT ;  /* 0x0040000002027812 */ /* 0x000fca00078eb8ff */
[----:B------:R1:W-:Y:S02]  /*0af0*/  STS [UR5+0x8], R2 ;  /* 0x00000802ff007988 */ /* 0x0003e40008000805 */
.L_x_26:
[----:B------:R-:W-:Y:S05]  /*0b00*/  BSYNC B1 ;  /* 0x0000000000017941 */ /* 0x000fea0003800000 */
.L_x_23:
[----:B-1234-:R-:W1:Y:S02]  /*0b10*/  @!P2 LDS R2, [UR5+0x8] ;  /* 0x00000805ff02a984 */ /* 0x01ee640008000800 */
[----:B-1----:R-:W-:-:S05]  /*0b20*/  @!P2 LOP3.LUT R2, R2, 0x8000, RZ, 0xb8, !PT ;  /* 0x000080000202a812 */ /* 0x002fca00078eb8ff */
[----:B------:R3:W-:Y:S02]  /*0b30*/  @!P2 STS [UR5+0x8], R2 ;  /* 0x00000802ff00a988 */ /* 0x0007e40008000805 */
.L_x_27:
[----:B------:R-:W-:Y:S05]  /*0b40*/  BSYNC B2 ;  /* 0x0000000000027941 */ /* 0x000fea0003800000 */
.L_x_22:
[----:B------:R-:W-:Y:S05]  /*0b50*/  WARPSYNC.ALL ;  /* 0x0000000000007948 */ /* 0x000fea0003800000 */
[----:B------:R-:W-:-:S04]  /*0b60*/  UIADD3 UR23, UR4, 0x80, URZ ;  /* 0x0000008004177890 */ /* 0x000fc8000fffe03f */
[----:B------:R-:W-:-:S04]  /*0b70*/  UIADD3 UR22, UP0, UR23, UR24, URZ ;  /* 0x0000001817167290 */ /* 0x000fc8000ff1e03f */
[----:B------:R-:W-:Y:S01]  /*0b80*/  ULEA.HI.X.SX32 UR23, UR23, UR25, 0x1, UP0 ;  /* 0x0000001917177291 */ /* 0x000fe200080f0e3f */
[----:B------:R-:W-:Y:S11]  /*0b90*/  @P0 BRA `(.L_x_28) ;  /* 0x0000000000280947 */ /* 0x000ff60003800000 */
[----:B-123--:R-:W1:Y:S01]  /*0ba0*/  S2R R2, SR_LANEID ;  /* 0x0000000000027919 */ /* 0x00ee620000000000 */
[----:B------:R-:W-:Y:S05]  /*0bb0*/  WARPSYNC.ALL ;  /* 0x0000000000007948 */ /* 0x000fea0003800000 */
[----:B-1----:R-:W-:-:S05]  /*0bc0*/  IMAD.SHL.U32 R8, R2, 0x4, RZ ;  /* 0x0000000402087824 */ /* 0x002fca00078e00ff */
[----:B------:R-:W1:Y:S01]  /*0bd0*/  LDS R7, [R8+UR5] ;  /* 0x0000000508077984 */ /* 0x000e620008000800 */
[----:B------:R-:W-:-:S05]  /*0be0*/  IADD3 R2, P1, R8, UR22, RZ ;  /* 0x0000001608027c10 */ /* 0x000fca000ff3e0ff */
[----:B------:R-:W-:-:S05]  /*0bf0*/  IMAD.X R3, RZ, RZ, UR23, P1 ;  /* 0x00000017ff037e24 */ /* 0x000fca00088e06ff */
[----:B-1----:R4:W2:Y:S01]  /*0c00*/  ATOMG.E.EXCH.STRONG.GPU PT, RZ, [R2], R7 ;  /* 0x0000000702ff73a8 */ /* 0x0028a200041ee100 */
[----:B------:R-:W-:-:S04]  /*0c10*/  DEPBAR {5,4,3,2,1,0} ;  /* 0x0000003f0000791a */ /* 0x000fc80000000000 */
[----:B------:R4:W-:Y:S01]  /*0c20*/  UTMACCTL.IV [UR22] ;  /* 0x00000000160079b9 */ /* 0x0009e20008000000 */
[----:B------:R-:W-:Y:S01]  /*0c30*/  NOP ;  /* 0x0000000000007918 */ /* 0x000fe20000000000 */
.L_x_28:
[----:B------:R-:W-:Y:S05]  /*0c40*/  @P0 BRA `(.L_x_29) ;  /* 0x00000000000c0947 */ /* 0x000fea0003800000 */
[----:B------:R0:W-:Y:S01]  /*0c50*/  UTMACMDFLUSH ;  /* 0x00000000000079b7 */ /* 0x0001e20000000000 */
[----:B------:R-:W-:Y:S05]  /*0c60*/  @P0 BRA `(.L_x_29) ;  /* 0x0000000000040947 */ /* 0x000fea0003800000 */
[----:B------:R-:W-:-:S04]  /*0c70*/  DEPBAR.LE SB0, 0x0 ;  /* 0x000080000000791a */ /* 0x000fc80000000000 */
.L_x_29:
[----:B------:R-:W-:Y:S05]  /*0c80*/  WARPSYNC.ALL ;  /* 0x0000000000007948 */ /* 0x000fea0003800000 */
[----:B--2---:R-:W-:Y:S06]  /*0c90*/  BAR.SYNC.DEFER_BLOCKING 0x0 ;  /* 0x0000000000007b1d */ /* 0x004fec0000010000 */
[----:B------:R-:W-:Y:S02]  /*0ca0*/  BSSY B2, `(.L_x_30) ;  /* 0x000000b000027945 */ /* 0x000fe40003800000 */
[----:B------:R-:W-:Y:S06]  /*0cb0*/  BAR.SYNC.DEFER_BLOCKING 0x0 ;  /* 0x0000000000007b1d */ /* 0x000fec0000010000 */
[----:B------:R2:W-:Y:S01]  /*0cc0*/  @!P0 STS [R12], RZ ;  /* 0x000000ff0c008388 */ /* 0x0005e20000000800 */
[----:B------:R-:W-:Y:S01]  /*0cd0*/  NOP ;  /* 0x0000000000007918 */ /* 0x000fe20000000000 */
[----:B------:R-:W-:Y:S05]  /*0ce0*/  @P2 BRA `(.L_x_31) ;  /* 0x0000000000182947 */ /* 0x000fea0003800000 */
[----:B-1-34-:R-:W1:Y:S01]  /*0cf0*/  LDS R2, [UR5+0x8] ;  /* 0x00000805ff027984 */ /* 0x01ae620008000800 */
[----:B------:R-:W3:Y:S01]  /*0d00*/  LDC.64 R8, c[0x0][0x220] ;  /* 0x00008800ff087b82 */ /* 0x000ee20000000a00 */
[----:B------:R-:W-:Y:S02]  /*0d10*/  IMAD.MOV.U32 R3, RZ, RZ, 0x70 ;  /* 0x00000070ff037424 */ /* 0x000fe400078e00ff */
[----:B---3--:R3:W-:Y:S03]  /*0d20*/  STS.64 [UR5], R8 ;  /* 0x00000008ff007988 */ /* 0x0087e60008000a05 */
[----:B-1----:R-:W-:-:S05]  /*0d30*/  LOP3.LUT R2, R2, 0x10, R3, 0xd8, !PT ;  /* 0x0000001002027812 */ /* 0x002fca00078ed803 */
[----:B------:R3:W-:Y:S02]  /*0d40*/  STS [UR5+0x8], R2 ;  /* 0x00000802ff007988 */ /* 0x0007e40008000805 */
.L_x_31:
[----:B----4-:R-:W-:Y:S05]  /*0d50*/  BSYNC B2 ;  /* 0x0000000000027941 */ /* 0x010fea0003800000 */
.L_x_30:
[----:B------:R-:W-:Y:S04]  /*0d60*/  BSSY B3, `(.L_x_32) ;  /* 0x0000011000037945 */ /* 0x000fe80003800000 */
[----:B------:R-:W-:Y:S04]  /*0d70*/  BSSY B2, `(.L_x_33) ;  /* 0x000000e000027945 */ /* 0x000fe80003800000 */
[----:B------:R-:W-:Y:S05]  /*0d80*/  @P2 BRA `(.L_x_34) ;  /* 0x0000000000242947 */ /* 0x000fea0003800000 */
[----:B-1-3--:R-:W1:Y:S01]  /*0d90*/  LDS R2, [UR5+0x34] ;  /* 0x00003405ff027984 */ /* 0x00ae620008000800 */
[----:B------:R-:W-:-:S05]  /*0da0*/  IMAD.MOV.U32 R3, RZ, RZ, 0x3f000000 ;  /* 0x3f000000ff037424 */ /* 0x000fca00078e00ff */
[----:B-1----:R-:W-:-:S05]  /*0db0*/  LOP3.LUT R2, R2, 0xff000000, R3, 0xb8, !PT ;  /* 0xff00000002027812 */ /* 0x002fca00078eb803 */
[----:B------:R1:W-:Y:S01]  /*0dc0*/  STS [UR5+0x34], R2 ;  /* 0x00003402ff007988 */ /* 0x0003e20008000805 */
[----:B------:R-:W-:Y:S05]  /*0dd0*/  @P2 BRA `(.L_x_35) ;  /* 0x00000000001c2947 */ /* 0x000fea0003800000 */
[----:B-1----:R-:W1:Y:S01]  /*0de0*/  LDS R2, [UR5+0x38] ;  /* 0x00003805ff027984 */ /* 0x002e620008000800 */
[----:B------:R-:W-:-:S05]  /*0df0*/  IMAD.MOV.U32 R3, RZ, RZ, 0x7f ;  /* 0x0000007fff037424 */ /* 0x000fca00078e00ff */
[----:B-1----:R-:W-:-:S05]  /*0e00*/  LOP3.LUT R2, R2, 0xff, R3, 0xb8, !PT ;  /* 0x000000ff02027812 */ /* 0x002fca00078eb803 */
[----:B------:R4:W-:Y:S02]  /*0e10*/  STS [UR5+0x38], R2 ;  /* 0x00003802ff007988 */ /* 0x0009e40008000805 */
.L_x_34:
[----:B------:R-:W-:Y:S05]  /*0e20*/  @P2 BREAK B2 ;  /* 0x0000000000022942 */ /* 0x000fea0003800000 */
[----:B------:R-:W-:Y:S05]  /*0e30*/  @P2 BRA `(.L_x_36) ;  /* 0x00000000000c2947 */ /* 0x000fea0003800000 */
[----:B------:R1:W-:Y:S02]  /*0e40*/  STS [UR5+0x20], R5 ;  /* 0x00002005ff007988 */ /* 0x0003e40008000805 */
.L_x_35:
[----:B------:R-:W-:Y:S05]  /*0e50*/  BSYNC B2 ;  /* 0x0000000000027941 */ /* 0x000fea0003800000 */
.L_x_33:
[----:B------:R1:W-:Y:S02]  /*0e60*/  @!P2 STS [UR5+0x24], R4 ;  /* 0x00002404ff00a988 */ /* 0x0003e40008000805 */
.L_x_36:
[----:B------:R-:W-:Y:S05]  /*0e70*/  BSYNC B3 ;  /* 0x0000000000037941 */ /* 0x000fea0003800000 */
.L_x_32:
[----:B------:R-:W-:Y:S05]  /*0e80*/  WARPSYNC.ALL ;  /* 0x0000000000007948 */ /* 0x000fea0003800000 */
[----:B------:R-:W-:Y:S04]  /*0e90*/  BSSY B3, `(.L_x_37) ;  /* 0x000000e000037945 */ /* 0x000fe80003800000 */
[----:B------:R-:W-:Y:S05]  /*0ea0*/  @P2 BRA `(.L_x_38) ;  /* 0x0000000000302947 */ /* 0x000fea0003800000 */
[----:B------:R-:W5:Y:S01]  /*0eb0*/  LDS R3, [UR5+0x34] ;  /* 0x00003405ff037984 */ /* 0x000f620008000800 */
[----:B-1----:R-:W1:Y:S03]  /*0ec0*/  LDC.64 R4, c[0x0][0x248] ;  /* 0x00009200ff047b82 */ /* 0x002e660000000a00 */
[----:B---34-:R-:W3:Y:S01]  /*0ed0*/  LDS R2, [UR5+0x1c] ;  /* 0x00001c05ff027984 */ /* 0x018ee20008000800 */
[C---:B-1----:R-:W-:Y:S01]  /*0ee0*/  SHF.L.U64.HI R5, R4.reuse, 0x1, R5 ;  /* 0x0000000104057819 */ /* 0x042fe20000010205 */
[----:B------:R-:W-:-:S03]  /*0ef0*/  IMAD.SHL.U32 R4, R4, 0x2, RZ ;  /* 0x0000000204047824 */ /* 0x000fc600078e00ff */
[--C-:B------:R-:W-:Y:S02]  /*0f00*/  SHF.R.U32.HI R7, RZ, 0x4, R5.reuse ;  /* 0x00000004ff077819 */ /* 0x100fe40000011605 */
[----:B------:R-:W-:-:S05]  /*0f10*/  SHF.R.U64 R4, R4, 0x4, R5 ;  /* 0x0000000404047819 */ /* 0x000fca0000001205 */
[----:B------:R1:W-:Y:S01]  /*0f20*/  STS [UR5+0xc], R4 ;  /* 0x00000c04ff007988 */ /* 0x0003e20008000805 */
[----:B-----5:R-:W-:Y:S02]  /*0f30*/  LOP3.LUT R3, R3, 0x7, RZ, 0xb8, !PT ;  /* 0x0000000703037812 */ /* 0x020fe400078eb8ff */
[----:B---3--:R-:W-:-:S03]  /*0f40*/  LOP3.LUT R2, R2, 0xf, R7, 0xb8, !PT ;  /* 0x0000000f02027812 */ /* 0x008fc600078eb807 */
[----:B------:R1:W-:Y:S04]  /*0f50*/  STS [UR5+0x34], R3 ;  /* 0x00003403ff007988 */ /* 0x0003e80008000805 */
[----:B------:R1:W-:Y:S02]  /*0f60*/  STS [UR5+0x1c], R2 ;  /* 0x00001c02ff007988 */ /* 0x0003e40008000805 */
.L_x_38:
[----:B------:R-:W-:Y:S05]  /*0f70*/  BSYNC B3 ;  /* 0x0000000000037941 */ /* 0x000fea0003800000 */
.L_x_37:
[----:B------:R-:W-:Y:S04]  /*0f80*/  BSSY B3, `(.L_x_39) ;  /* 0x000001a000037945 */ /* 0x000fe80003800000 */
[----:B------:R-:W-:Y:S04]  /*0f90*/  BSSY B4, `(.L_x_40) ;  /* 0x0000015000047945 */ /* 0x000fe80003800000 */
[----:B------:R-:W-:Y:S05]  /*0fa0*/  @P2 BRA `(.L_x_41) ;  /* 0x0000000000202947 */ /* 0x000fea0003800000 */
[----:B-1-34-:R-:W1:Y:S02]  /*0fb0*/  LDS R2, [UR5+0x34] ;  /* 0x00003405ff027984 */ /* 0x01ae640008000800 */
[----:B-1----:R-:W-:-:S05]  /*0fc0*/  LOP3.LUT R2, R2, 0x38, RZ, 0xb8, !PT ;  /* 0x0000003802027812 */ /* 0x002fca00078eb8ff */
[----:B------:R1:W-:Y:S01]  /*0fd0*/  STS [UR5+0x34], R2 ;  /* 0x00003402ff007988 */ /* 0x0003e20008000805 */
[----:B------:R-:W-:Y:S05]  /*0fe0*/  @P2 BRA `(.L_x_42) ;  /* 0x0000000000202947 */ /* 0x000fea0003800000 */
[----:B-1----:R-:W1:Y:S01]  /*0ff0*/  LDS R2, [UR5+0x8] ;  /* 0x00000805ff027984 */ /* 0x002e620008000800 */
[----:B------:R-:W-:-:S05]  /*1000*/  IMAD.MOV.U32 R3, RZ, RZ, 0x780 ;  /* 0x00000780ff037424 */ /* 0x000fca00078e00ff */
[----:B-1----:R-:W-:-:S05]  /*1010*/  LOP3.LUT R2, R2, 0x300, R3, 0xd8, !PT ;  /* 0x0000030002027812 */ /* 0x002fca00078ed803 */
[----:B------:R1:W-:Y:S02]  /*1020*/  STS [UR5+0x8], R2 ;  /* 0x00000802ff007988 */ /* 0x0003e40008000805 */
.L_x_41:
[----:B------:R-:W-:Y:S05]  /*1030*/  @P2 BRA `(.L_x_43) ;  /* 0x0000000000282947 */ /* 0x000fea0003800000 */
[----:B-1-34-:R-:W1:Y:S02]  /*1040*/  LDS R2, [UR5+0x8] ;  /* 0x00000805ff027984 */ /* 0x01ae640008000800 */
[----:B-1----:R-:W-:-:S05]  /*1050*/  LOP3.LUT R2, R2, 0x1800, RZ, 0xb8, !PT ;  /* 0x0000180002027812 */ /* 0x002fca00078eb8ff */
[----:B------:R3:W-:Y:S02]  /*1060*/  STS [UR5+0x8], R2 ;  /* 0x00000802ff007988 */ /* 0x0007e40008000805 */
.L_x_42:
[----:B------:R-:W-:Y:S05]  /*1070*/  @P2 BREAK B4 ;  /* 0x0000000000042942 */ /* 0x000fea0003800000 */
[----:B------:R-:W-:Y:S05]  /*1080*/  @P2 BRA `(.L_x_44) ;  /* 0x0000000000242947 */ /* 0x000fea0003800000 */
[----:B-1-3--:R-:W1:Y:S01]  /*1090*/  LDS R2, [UR5+0x8] ;  /* 0x00000805ff027984 */ /* 0x00ae620008000800 */
[----:B------:R-:W-:-:S05]  /*10a0*/  IMAD.MOV.U32 R3, RZ, RZ, 0x6000 ;  /* 0x00006000ff037424 */ /* 0x000fca00078e00ff */
[----:B-1----:R-:W-:-:S04]  /*10b0*/  LOP3.LUT R2, R2, 0x6000, R3, 0xd8, !PT ;  /* 0x0000600002027812 */ /* 0x002fc800078ed803 */
[----:B------:R-:W-:-:S05]  /*10c0*/  LOP3.LUT R2, R2, 0x400000, RZ, 0xb8, !PT ;  /* 0x0040000002027812 */ /* 0x000fca00078eb8ff */
[----:B------:R1:W-:Y:S02]  /*10d0*/  STS [UR5+0x8], R2 ;  /* 0x00000802ff007988 */ /* 0x0003e40008000805 */
.L_x_43:
[----:B------:R-:W-:Y:S05]  /*10e0*/  BSYNC B4 ;  /* 0x0000000000047941 */ /* 0x000fea0003800000 */
.L_x_40:
[----:B-1-34-:R-:W1:Y:S02]  /*10f0*/  @!P2 LDS R2, [UR5+0x8] ;  /* 0x00000805ff02a984 */ /* 0x01ae640008000800 */
[----:B-1----:R-:W-:-:S05]  /*1100*/  @!P2 LOP3.LUT R2, R2, 0x8000, RZ, 0xb8, !PT ;  /* 0x000080000202a812 */ /* 0x002fca00078eb8ff */
[----:B------:R4:W-:Y:S02]  /*1110*/  @!P2 STS [UR5+0x8], R2 ;  /* 0x00000802ff00a988 */ /* 0x0009e40008000805 */
.L_x_44:
[----:B------:R-:W-:Y:S05]  /*1120*/  BSYNC B3 ;  /* 0x0000000000037941 */ /* 0x000fea0003800000 */
.L_x_39:
[----:B------:R-:W-:Y:S05]  /*1130*/  WARPSYNC.ALL ;  /* 0x0000000000007948 */ /* 0x000fea0003800000 */
[----:B------:R-:W-:Y:S01]  /*1140*/  UIADD3 UR4, UR4, 0x100, URZ ;  /* 0x0000010004047890 */ /* 0x000fe2000fffe03f */
[----:B------:R-:W-:Y:S01]  /*1150*/  ISETP.GE.AND P1, PT, R15, 0x1, PT ;  /* 0x000000010f00780c */ /* 0x000fe20003f26270 */
[----:B------:R-:W-:Y:S01]  /*1160*/  IMAD.MOV.U32 R24, RZ, RZ, RZ ;  /* 0x000000ffff187224 */ /* 0x000fe200078e00ff */
[----:B------:R-:W-:Y:S01]  /*1170*/  SHF.R.U32.HI R7, RZ, 0x5, R0 ;  /* 0x00000005ff077819 */ /* 0x000fe20000011600 */
[----:B------:R-:W-:-:S04]  /*1180*/  UIADD3 UR24, UP0, UR4, UR24, URZ ;  /* 0x0000001804187290 */ /* 0x000fc8000ff1e03f */
[----:B------:R-:W-:Y:S01]  /*1190*/  ULEA.HI.X.SX32 UR25, UR4, UR25, 0x1, UP0 ;  /* 0x0000001904197291 */ /* 0x000fe200080f0e3f */
[----:B------:R-:W-:Y:S11]  /*11a0*/  @P0 BRA `(.L_x_45) ;  /* 0x0000000000280947 */ /* 0x000ff60003800000 */
[----:B-1-34-:R-:W1:Y:S01]  /*11b0*/  S2R R2, SR_LANEID ;  /* 0x0000000000027919 */ /* 0x01ae620000000000 */
[----:B------:R-:W-:Y:S05]  /*11c0*/  WARPSYNC.ALL ;  /* 0x0000000000007948 */ /* 0x000fea0003800000 */
[----:B-1----:R-:W-:-:S05]  /*11d0*/  IMAD.SHL.U32 R4, R2, 0x4, RZ ;  /* 0x0000000402047824 */ /* 0x002fca00078e00ff */
[----:B------:R-:W1:Y:S01]  /*11e0*/  LDS R5, [R4+UR5] ;  /* 0x0000000504057984 */ /* 0x000e620008000800 */
[----:B------:R-:W-:-:S05]  /*11f0*/  IADD3 R2, P3, R4, UR24, RZ ;  /* 0x0000001804027c10 */ /* 0x000fca000ff7e0ff */
[----:B------:R-:W-:-:S05]  /*1200*/  IMAD.X R3, RZ, RZ, UR25, P3 ;  /* 0x00000019ff037e24 */ /* 0x000fca00098e06ff */
[----:B-1----:R1:W3:Y:S01]  /*1210*/  ATOMG.E.EXCH.STRONG.GPU PT, RZ, [R2], R5 ;  /* 0x0000000502ff73a8 */ /* 0x0022e200041ee100 */
[----:B------:R-:W-:-:S04]  /*1220*/  DEPBAR {5,4,3,2,1,0} ;  /* 0x0000003f0000791a */ /* 0x000fc80000000000 */
[----:B------:R1:W-:Y:S01]  /*1230*/  UTMACCTL.IV [UR24] ;  /* 0x00000000180079b9 */ /* 0x0003e20008000000 */
[----:B------:R-:W-:Y:S01]  /*1240*/  NOP ;  /* 0x0000000000007918 */ /* 0x000fe20000000000 */
.L_x_45:
[----:B------:R-:W-:Y:S05]  /*1250*/  @P0 BRA `(.L_x_46) ;  /* 0x00000000000c0947 */ /* 0x000fea0003800000 */
[----:B------:R0:W-:Y:S01]  /*1260*/  UTMACMDFLUSH ;  /* 0x00000000000079b7 */ /* 0x0001e20000000000 */
[----:B------:R-:W-:Y:S05]  /*1270*/  @P0 BRA `(.L_x_46) ;  /* 0x0000000000040947 */ /* 0x000fea0003800000 */
[----:B------:R-:W-:-:S04]  /*1280*/  DEPBAR.LE SB0, 0x0 ;  /* 0x000080000000791a */ /* 0x000fc80000000000 */
.L_x_46:
[----:B------:R-:W-:Y:S05]  /*1290*/  WARPSYNC.ALL ;  /* 0x0000000000007948 */ /* 0x000fea0003800000 */
[----:B---3--:R-:W-:Y:S01]  /*12a0*/  BAR.SYNC.DEFER_BLOCKING 0x0 ;  /* 0x0000000000007b1d */ /* 0x008fe20000010000 */
[----:B------:R-:W-:Y:S01]  /*12b0*/  R2UR UR26, R7 ;  /* 0x00000000071a72ca */ /* 0x000fe200000e0000 */
[----:B------:R-:W-:Y:S01]  /*12c0*/  USHF.L.U32 UR27, UR28, 0x8, URZ ;  /* 0x000000081c1b7899 */ /* 0x000fe2000800063f */
[----:B------:R-:W-:Y:S01]  /*12d0*/  IMAD.MOV.U32 R25, RZ, RZ, RZ ;  /* 0x000000ffff197224 */ /* 0x000fe200078e00ff */
[----:B------:R-:W-:Y:S02]  /*12e0*/  CS2R R26, SRZ ;  /* 0x00000000001a7805 */ /* 0x000fe4000001ff00 */
[----:B------:R-:W-:Y:S01]  /*12f0*/  CS2R R28, SRZ ;  /* 0x00000000001c7805 */ /* 0x000fe2000001ff00 */
[----:B------:R-:W-:Y:S01]  /*1300*/  VOTEU.ALL UP0, P2 ;  /* 0x00000000003f7886 */ /* 0x000fe20001000000 */
[----:B------:R-:W-:Y:S01]  /*1310*/  UMOV UR6, 0x1 ;  /* 0x0000000100067882 */ /* 0x000fe20000000000 */
[----:B------:R-:W-:Y:S01]  /*1320*/  VOTEU.ALL UP1, P2 ;  /* 0x00000000003f7886 */ /* 0x000fe20001020000 */
[----:B------:R-:W-:Y:S01]  /*1330*/  VOTEU.ALL UP2, P2 ;  /* 0x00000000003f7886 */ /* 0x000fe20001040000 */
[----:B------:R-:W-:Y:S01]  /*1340*/  CS2R R30, SRZ ;  /* 0x00000000001e7805 */ /* 0x000fe2000001ff00 */
[----:B------:R-:W-:-:S04]  /*1350*/  @!UP0 UIADD3 UR8, -UR6, 0x100000, URZ ;  /* 0x0010000006088890 */ /* 0x000fc8000fffe13f */
[----:B------:R-:W-:Y:S02]  /*1360*/  @!UP0 USHF.L.U32 UR9, UR8, 0xb, URZ ;  /* 0x0000000b08098899 */ /* 0x000fe4000800063f */
[----:B------:R-:W-:Y:S01]  /*1370*/  @!UP0 USHF.L.U32 UR8, UR8, 0x1, URZ ;  /* 0x0000000108088899 */ /* 0x000fe2000800063f */
        /* <DEDUP_REMOVED lines=9> */
[----:B------:R-:W-:Y:S01]  /*1410*/  VOTEU.ALL UP0, P2 ;  /* 0x00000000003f7886 */ /* 0x000fe20001000000 */
[----:B------:R-:W-:Y:S02]  /*1420*/  CS2R R38, SRZ ;  /* 0x0000000000267805 */ /* 0x000fe4000001ff00 */
[----:B------:R-:W-:Y:S02]  /*1430*/  CS2R R40, SRZ ;  /* 0x0000000000287805 */ /* 0x000fe4000001ff00 */
[----:B------:R-:W-:Y:S02]  /*1440*/  CS2R R42, SRZ ;  /* 0x00000000002a7805 */ /* 0x000fe4000001ff00 */
[----:B------:R-:W-:-:S02]  /*1450*/  CS2R R44, SRZ ;  /* 0x00000000002c7805 */ /* 0x000fc4000001ff00 */
[----:B------:R-:W-:Y:S02]  /*1460*/  CS2R R46, SRZ ;  /* 0x00000000002e7805 */ /* 0x000fe4000001ff00 */
[----:B------:R-:W-:Y:S01]  /*1470*/  CS2R R48, SRZ ;  /* 0x0000000000307805 */ /* 0x000fe2000001ff00 */
[----:B------:R-:W3:Y:S02]  /*1480*/  FENCE.VIEW.ASYNC.S ;  /* 0x00000000000073c6 */ /* 0x000ee40000000000 */
[----:B---3--:R-:W3:Y:S02]  /*1490*/  @!UP0 SYNCS.EXCH.64 URZ, [UR5+0x12000], UR8 ;  /* 0x01200008053f85b2 */ /* 0x008ee40008000100 */
[----:B---3--:R-:W-:Y:S01]  /*14a0*/  BAR.SYNC.DEFER_BLOCKING 0x0 ;  /* 0x0000000000007b1d */ /* 0x008fe20000010000 */
[----:B------:R-:W-:Y:S02]  /*14b0*/  CS2R R50, SRZ ;  /* 0x0000000000327805 */ /* 0x000fe4000001ff00 */
[----:B------:R-:W-:-:S02]  /*14c0*/  CS2R R52, SRZ ;  /* 0x0000000000347805 */ /* 0x000fc4000001ff00 */
[----:B------:R-:W-:Y:S02]  /*14d0*/  CS2R R54, SRZ ;  /* 0x0000000000367805 */ /* 0x000fe4000001ff00 */
[----:B------:R-:W-:Y:S02]  /*14e0*/  CS2R R56, SRZ ;  /* 0x0000000000387805 */ /* 0x000fe4000001ff00 */
[----:B------:R-:W-:Y:S02]  /*14f0*/  CS2R R58, SRZ ;  /* 0x00000000003a7805 */ /* 0x000fe4000001ff00 */
[----:B------:R-:W-:Y:S02]  /*1500*/  CS2R R60, SRZ ;  /* 0x00000000003c7805 */ /* 0x000fe4000001ff00 */
        /* <DEDUP_REMOVED lines=16> */
[----:B------:R-:W-:Y:S01]  /*1610*/  CS2R R94, SRZ ;  /* 0x00000000005e7805 */ /* 0x000fe2000001ff00 */
[----:B------:R3:W4:Y:S02]  /*1620*/  @!UP1 SYNCS.EXCH.64 URZ, [UR5+0x12008], UR10 ;  /* 0x0120080a053f95b2 */ /* 0x0007240008000100 */
[----:B----4-:R-:W-:Y:S01]  /*1630*/  BAR.SYNC.DEFER_BLOCKING 0x0 ;  /* 0x0000000000007b1d */ /* 0x010fe20000010000 */
        /* <DEDUP_REMOVED lines=9> */
[----:B------:R-:W-:Y:S01]  /*16d0*/  CS2R R114, SRZ ;  /* 0x0000000000727805 */ /* 0x000fe2000001ff00 */
[----:B---3--:R-:W-:Y:S01]  /*16e0*/  USHF.L.U32 UR11, UR29, 0x7, URZ ;  /* 0x000000071d0b7899 */ /* 0x008fe2000800063f */
        /* <DEDUP_REMOVED lines=12> */
[----:B------:R3:W4:Y:S01]  /*17b0*/  @!UP2 SYNCS.EXCH.64 URZ, [UR5+0x12010], UR6 ;  /* 0x01201006053fa5b2 */ /* 0x0007220008000100 */
[----:B------:R-:W-:Y:S02]  /*17c0*/  CS2R R140, SRZ ;  /* 0x00000000008c7805 */ /* 0x000fe4000001ff00 */
[----:B------:R-:W-:Y:S02]  /*17d0*/  CS2R R142, SRZ ;  /* 0x00000000008e7805 */ /* 0x000fe4000001ff00 */
[----:B------:R-:W-:Y:S02]  /*17e0*/  CS2R R144, SRZ ;  /* 0x0000000000907805 */ /* 0x000fe4000001ff00 */
[----:B------:R-:W-:-:S02]  /*17f0*/  CS2R R146, SRZ ;  /* 0x0000000000927805 */ /* 0x000fc4000001ff00 */
[----:B------:R-:W-:Y:S02]  /*1800*/  CS2R R148, SRZ ;  /* 0x0000000000947805 */ /* 0x000fe4000001ff00 */
[----:B------:R-:W-:Y:S01]  /*1810*/  CS2R R150, SRZ ;  /* 0x0000000000967805 */ /* 0x000fe2000001ff00 */
[----:B------:R-:W-:Y:S06]  /*1820*/  @!P1 BRA `(.L_x_47) ;  /* 0x0000000800189947 */ /* 0x000fec0003800000 */
        /* <DEDUP_REMOVED lines=63> */
[----:B------:R-:W-:Y:S01]  /*1c20*/  CS2R R150, SRZ ;  /* 0x0000000000967805 */ /* 0x000fe2000001ff00 */
[----:B------:R-:W-:Y:S01]  /*1c30*/  UMOV UR4, URZ ;  /* 0x0000003f00047c82 */ /* 0x000fe20008000000 */
[----:B------:R-:W-:-:S05]  /*1c40*/  UMOV UR10, URZ ;  /* 0x0000003f000a7c82 */ /* 0x000fca0008000000 */
.L_x_49:
[----:B----4-:R-:W-:Y:S01]  /*1c50*/  BAR.SYNC.DEFER_BLOCKING 0x0 ;  /* 0x0000000000007b1d */ /* 0x010fe20000010000 */
[----:B------:R-:W-:Y:S01]  /*1c60*/  ULEA UR31, UR4, UR5, 0x3 ;  /* 0x00000005041f7291 */ /* 0x000fe2000f8e183f */
[----:B-1----:R-:W-:Y:S01]  /*1c70*/  @!P2 IMAD.MOV.U32 R2, RZ, RZ, 0x6000 ;  /* 0x00006000ff02a424 */ /* 0x002fe200078e00ff */
[----:B------:R-:W-:Y:S01]  /*1c80*/  ELECT P0, URZ, PT ;  /* 0x00000000003f782f */ /* 0x000fe20003800000 */
[----:B------:R-:W-:-:S03]  /*1c90*/  ULEA UR8, UR4, UR5, 0xd ;  /* 0x0000000504087291 */ /* 0x000fc6000f8e683f */
[----:B------:R-:W-:Y:S02]  /*1ca0*/  ISETP.LT.U32.AND P0, PT, R6, 0x20, P0 ;  /* 0x000000200600780c */ /* 0x000fe40000701070 */
[----:B------:R-:W-:Y:S01]  /*1cb0*/  ELECT P1, URZ, PT ;  /* 0x00000000003f782f */ /* 0x000fe20003820000 */
[----:B------:R-:W-:-:S03]  /*1cc0*/  UIADD3 UR8, UR8, 0xc000, URZ ;  /* 0x0000c00008087890 */ /* 0x000fc6000fffe03f */
[----:B------:R-:W-:Y:S01]  /*1cd0*/  ISETP.LT.U32.AND P1, PT, R6, 0x80, P1 ;  /* 0x000000800600780c */ /* 0x000fe20000f21070 */
[----:B------:R-:W-:Y:S02]  /*1ce0*/  ULEA UR17, UR4, UR5, 0xe ;  /* 0x0000000504117291 */ /* 0x000fe4000f8e703f */
[----:B------:R-:W-:Y:S01]  /*1cf0*/  ULOP3.LUT UR14, UR26, 0x3, URZ, 0xc0, !UPT ;  /* 0x000000031a0e7892 */ /* 0x000fe2000f8ec03f */
[----:B------:R-:W-:Y:S01]  /*1d00*/  UMOV UR15, UR10 ;  /* 0x0000000a000f7c82 */ /* 0x000fe20008000000 */
[----:B------:R-:W-:Y:S02]  /*1d10*/  USHF.R.U32.HI UR30, URZ, 0x4, UR17 ;  /* 0x000000043f1e7899 */ /* 0x000fe40008011611 */
[----:B------:R-:W-:Y:S01]  /*1d20*/  VOTEU.ANY UP0, P0 ;  /* 0x00000000003f7886 */ /* 0x000fe20000000100 */
[----:B------:R-:W-:Y:S01]  /*1d30*/  VOTEU.ANY UP2, P0 ;  /* 0x00000000003f7886 */ /* 0x000fe20000040100 */
[----:B------:R-:W-:Y:S01]  /*1d40*/  ULEA UR12, UR14, UR17, 0xc ;  /* 0x000000110e0c7291 */ /* 0x000fe2000f8e603f */
[----:B------:R1:W-:Y:S02]  /*1d50*/  @!P2 SYNCS.ARRIVE.TRANS64 RZ, [UR31+0x12000], R2 ;  /* 0x01200002ffffa9a7 */ /* 0x0003e4000800001f */
[----:B------:R-:W-:Y:S01]  /*1d60*/  @UP0 UIADD3 UR9, UR31, 0x12000, URZ ;  /* 0x000120001f090890 */ /* 0x000fe2000fffe03f */
[----:B---3--:R-:W-:Y:S01]  /*1d70*/  @UP0 UMOV UR6, UR20 ;  /* 0x0000001400060c82 */ /* 0x008fe20008000000 */
[----:B------:R-:W-:Y:S01]  /*1d80*/  @UP0 UMOV UR7, UR21 ;  /* 0x0000001500070c82 */ /* 0x000fe20008000000 */
[----:B------:R-:W-:Y:S01]  /*1d90*/  BAR.SYNC.DEFER_BLOCKING 0x0 ;  /* 0x0000000000007b1d */ /* 0x000fe20000010000 */
[----:B------:R-:W-:Y:S01]  /*1da0*/  ULEA UR14, UR14, UR27, 0x6 ;  /* 0x0000001b0e0e7291 */ /* 0x000fe2000f8e303f */
[----:B-1----:R-:W-:Y:S01]  /*1db0*/  SHF.L.U32 R2, R13, 0x1f, RZ ;  /* 0x0000001f0d027819 */ /* 0x002fe200000006ff */
[----:B------:R-:W-:-:S03]  /*1dc0*/  USHF.L.U32 UR16, UR26, 0x6, URZ ;  /* 0x000000061a107899 */ /* 0x000fc6000800063f */
[----:B------:R-:W-:Y:S01]  /*1dd0*/  VOTEU.ANY UP1, P1 ;  /* 0x00000000003f7886 */ /* 0x000fe20000820100 */
[----:B------:R-:W-:Y:S01]  /*1de0*/  VOTEU.ANY UP3, P1 ;  /* 0x00000000003f7886 */ /* 0x000fe20000860100 */
[----:B------:R-:W-:Y:S02]  /*1df0*/  USGXT.U32 UR30, UR30, 0xe ;  /* 0x0000000e1e1e789a */ /* 0x000fe40008000000 */
[----:B------:R-:W-:Y:S02]  /*1e00*/  ULOP3.LUT UR16, UR16, 0x100, URZ, 0xc0, !UPT ;  /* 0x0000010010107892 */ /* 0x000fe4000f8ec03f */
[----:B------:R-:W-:Y:S01]  /*1e10*/  @UP1 UIADD3 UR13, UR31, 0x12000, URZ ;  /* 0x000120001f0d1890 */ /* 0x000fe2000fffe03f */
[----:B------:R-:W-:Y:S01]  /*1e20*/  @UP1 UMOV UR18, UR22 ;  /* 0x0000001600121c82 */ /* 0x000fe20008000000 */
[----:B------:R-:W-:Y:S01]  /*1e30*/  @UP1 UMOV UR19, UR23 ;  /* 0x0000001700131c82 */ /* 0x000fe20008000000 */
[----:B------:R-:W-:Y:S01]  /*1e40*/  ULEA.HI UR16, UR8, UR16, URZ, 0x1c ;  /* 0x0000001008107291 */ /* 0x000fe2000f8fe03f */
[----:B------:R-:W-:-:S03]  /*1e50*/  UMOV UR17, 0x80000020 ;  /* 0x8000002000117882 */ /* 0x000fc60000000000 */
[----:B------:R-:W-:Y:S01]  /*1e60*/  ULOP3.LUT UR16, UR16, 0x3fff, URZ, 0xc0, !UPT ;  /* 0x00003fff10107892 */ /* 0x000fe2000f8ec03f */
[----:B------:R1:W-:Y:S01]  /*1e70*/  @UP2 UTMALDG.2D [UR8], [UR6] ;  /* 0x00000008060025b4 */ /* 0x0003e20008008000 */
[----:B------:R3:W-:Y:S06]  /*1e80*/  MEMBAR.ALL.CTA ;  /* 0x0000000000007992 */ /* 0x0007ec0000008000 */
[----:B---3--:R-:W3:Y:S01]  /*1e90*/  FENCE.VIEW.ASYNC.S ;  /* 0x00000000000073c6 */ /* 0x008ee20000000000 */
[----:B-1----:R-:W-:Y:S01]  /*1ea0*/  ULOP3.LUT UR6, UR30, 0x1000000, URZ, 0xfc, !UPT ;  /* 0x010000001e067892 */ /* 0x002fe2000f8efc3f */
[----:B---3--:R-:W-:Y:S06]  /*1eb0*/  BAR.SYNC.DEFER_BLOCKING 0x0 ;  /* 0x0000000000007b1d */ /* 0x008fec0000010000 */
[----:B------:R1:W-:Y:S02]  /*1ec0*/  @UP3 UTMALDG.2D [UR12], [UR18] ;  /* 0x0000000c120035b4 */ /* 0x0003e40008008000 */
[----:B------:R-:W-:Y:S06]  /*1ed0*/  BAR.SYNC.DEFER_BLOCKING 0x0 ;  /* 0x0000000000007b1d */ /* 0x000fec0000010000 */
[----:B-1----:R-:W-:Y:S01]  /*1ee0*/  UMOV UR18, UR6 ;  /* 0x0000000600127c82 */ /* 0x002fe20008000000 */
[----:B------:R-:W-:Y:S01]  /*1ef0*/  UMOV UR19, 0x40000040 ;  /* 0x4000004000137882 */ /* 0x000fe20000000000 */
[----:B------:R-:W1:Y:S02]  /*1f00*/  SYNCS.PHASECHK.TRANS64.TRYWAIT P0, [UR31+0x12000], R2 ;  /* 0x01200002ff0075a7 */ /* 0x000e64000800015f */
[----:B-1----:R-:W-:Y:S05]  /*1f10*/  @!P0 BRA `(.L_x_48) ;  /* 0x0000000800388947 */ /* 0x002fea0003800000 */
.L_x_50:
[----:B------:R-:W-:Y:S02]  /*1f20*/  WARPGROUP.DEPBAR.LE gsb0, 0x0 ;  /* 0x00008000000079c5 */ /* 0x000fe40000010000 */
[----:B------:R-:W-:Y:S01]  /*1f30*/  WARPGROUP.ARRIVE ;  /* 0x00000000000079c5 */ /* 0x000fe20000000000 */
[----:B------:R-:W1:Y:S01]  /*1f40*/  LDC R2, c[0x0][0x230] ;  /* 0x00008c00ff027b82 */ /* 0x000e620000000800 */
[----:B------:R-:W-:Y:S01]  /*1f50*/  UIADD3 UR10, UR10, 0x20, URZ ;  /* 0x000000200a0a7890 */ /* 0x000fe2000fffe03f */
[----:B------:R-:W-:Y:S01]  /*1f60*/  UMOV UR14, 0x1000080 ;  /* 0x01000080000e7882 */ /* 0x000fe20000000000 */
[----:B------:R-:W-:Y:S02]  /*1f70*/  UMOV UR15, 0x40000040 ;  /* 0x40000040000f7882 */ /* 0x000fe40000000000 */
[----:B------:R-:W-:Y:S01]  /*1f80*/  HGMMA.64x256x16.F32 R24, gdesc[UR16].tnspB, R24 ;  /* 0x43e00000101879f0 */ /* 0x000fe20008700818 */
[----:B------:R-:W-:Y:S01]  /*1f90*/  UMOV UR6, UR30 ;  /* 0x0000001e00067c82 */ /* 0x000fe20008000000 */
[----:B------:R-:W-:Y:S01]  /*1fa0*/  UMOV UR7, URZ ;  /* 0x0000003f00077c82 */ /* 0x000fe20008000000 */
[----:B------:R-:W-:-:S02]  /*1fb0*/  UIADD3 UR4, UR4, 0x1, URZ ;  /* 0x0000000104047890 */ /* 0x000fc4000fffe03f */
[----:B------:R-:W-:Y:S01]  /*1fc0*/  UIADD3.64 UR14, UR6, UR14, URZ ;  /* 0x0000000e060e7297 */ /* 0x000fe2000fffe03f */
[----:B------:R-:W-:Y:S01]  /*1fd0*/  UMOV UR12, 0xfffffffe ;  /* 0xfffffffe000c7882 */ /* 0x000fe20000000000 */
[----:B------:R-:W-:Y:S01]  /*1fe0*/  UMOV UR13, 0x7fffffdf ;  /* 0x7fffffdf000d7882 */ /* 0x000fe20000000000 */
[----:B------:R-:W-:Y:S01]  /*1ff0*/  UMOV UR6, UR16 ;  /* 0x0000001000067c82 */ /* 0x000fe20008000000 */
[----:B------:R-:W-:Y:S01]  /*2000*/  UMOV UR7, URZ ;  /* 0x0000003f00077c82 */ /* 0x000fe20008000000 */
[----:B------:R-:W-:Y:S02]  /*2010*/  UISETP.NE.U32.AND UP0, UPT, UR4, 0x3, UPT ;  /* 0x000000030400788c */ /* 0x000fe4000bf05070 */
[----:B------:R-:W-:Y:S02]  /*2020*/  UIADD3.64 UR12, UR6, -UR12, URZ ;  /* 0x8000000c060c7297 */ /* 0x000fe4000fffe03f */
[----:B------:R-:W-:Y:S02]  /*2030*/  USEL UR6, URZ, 0x1, UP0 ;  /* 0x000000013f067887 */ /* 0x000fe40008000000 */
[----:B------:R-:W-:Y:S01]  /*2040*/  USEL UR4, UR4, URZ, UP0 ;  /* 0x0000003f04047287 */ /* 0x000fe20008000000 */
[----:B-1----:R-:W-:-:S03]  /*2050*/  ISETP.LE.AND P0, PT, R2, UR10, PT ;  /* 0x0000000a02007c0c */ /* 0x002fc6000bf03270 */
[----:B------:R-:W-:-:S08]  /*2060*/  LOP3.LUT R13, R13, UR6, RZ, 0x3c, !PT ;  /* 0x000000060d0d7c12 */ /* 0x000fd0000f8e3cff */
[----:B------:R-:W-:Y:S02]  /*2070*/  HGMMA.64x256x16.F32 R24, gdesc[UR12].tnspB, R24, gsb0 ;  /* 0x43e000000c1879f0 */ /* 0x000fe40008000818 */
[----:B------:R-:W-:Y:S05]  /*2080*/  @!P0 BRA `(.L_x_49) ;  /* 0xfffffff800f08947 */ /* 0x000fea000383ffff */
.L_x_47:
[----:B------:R-:W-:Y:S02]  /*2090*/  WARPGROUP.DEPBAR.LE gsb0, 0x0 ;  /* 0x00008000000079c5 */ /* 0x000fe40000010000 */
[----:B----4-:R-:W-:Y:S01]  /*20a0*/  BAR.SYNC.DEFER_BLOCKING 0x0 ;  /* 0x0000000000007b1d */ /* 0x010fe20000010000 */
[C---:B-1----:R-:W-:Y:S01]  /*20b0*/  IMAD.SHL.U32 R2, R0.reuse, 0x80, RZ ;  /* 0x0000008000027824 */ /* 0x042fe200078e00ff */
[----:B------:R-:W-:Y:S01]  /*20c0*/  F2FP.F16.F32.PACK_AB R24, R25, R24 ;  /* 0x000000181918723e */ /* 0x000fe200000000ff */
[----:B------:R-:W-:Y:S01]  /*20d0*/  IMAD.SHL.U32 R3, R0, 0x10, RZ ;  /* 0x0000001000037824 */ /* 0x000fe200078e00ff */
[----:B------:R-:W-:Y:S02]  /*20e0*/  F2FP.F16.F32.PACK_AB R25, R27, R26 ;  /* 0x0000001a1b19723e */ /* 0x000fe400000000ff */
[----:B------:R-:W-:Y:S02]  /*20f0*/  ELECT P0, URZ, PT ;  /* 0x00000000003f782f */ /* 0x000fe40003800000 */
[----:B------:R-:W-:Y:S01]  /*2100*/  LOP3.LUT R2, R2, 0x780, RZ, 0xc0, !PT ;  /* 0x0000078002027812 */ /* 0x000fe200078ec0ff */
[----:B------:R-:W-:Y:S01]  /*2110*/  ULOP3.LUT UR26, UR26, 0x3, URZ, 0xc0, !UPT ;  /* 0x000000031a1a7892 */ /* 0x000fe2000f8ec03f */
[----:B------:R-:W-:Y:S01]  /*2120*/  F2FP.F16.F32.PACK_AB R56, R57, R56 ;  /* 0x000000383938723e */ /* 0x000fe200000000ff */
[----:B------:R-:W-:Y:S01]  /*2130*/  UMOV UR10, UR11 ;  /* 0x0000000b000a7c82 */ /* 0x000fe20008000000 */
[----:B------:R-:W-:Y:S01]  /*2140*/  LOP3.LUT R3, R2, 0x70, R3, 0xf8, !PT ;  /* 0x0000007002037812 */ /* 0x000fe200078ef803 */
[----:B------:R-:W-:Y:S01]  /*2150*/  ULEA UR8, UR26, UR5, 0xe ;  /* 0x000000051a087291 */ /* 0x000fe2000f8e703f */
[----:B------:R-:W-:Y:S01]  /*2160*/  F2FP.F16.F32.PACK_AB R26, R29, R28 ;  /* 0x0000001c1d1a723e */ /* 0x000fe200000000ff */
[----:B------:R-:W-:Y:S01]  /*2170*/  ULEA UR9, UR26, UR27, 0x6 ;  /* 0x0000001b1a097291 */ /* 0x000fe2000f8e303f */
[----:B------:R-:W-:Y:S01]  /*2180*/  LOP3.LUT R3, R3, 0x10, R0, 0x78, !PT ;  /* 0x0000001003037812 */ /* 0x000fe200078e7800 */
[----:B------:R-:W-:Y:S01]  /*2190*/  IMAD.SHL.U32 R0, R0, 0x40, RZ ;  /* 0x0000004000007824 */ /* 0x000fe200078e00ff */
[----:B------:R-:W-:-:S02]  /*21a0*/  F2FP.F16.F32.PACK_AB R27, R31, R30 ;  /* 0x0000001e1f1b723e */ /* 0x000fc400000000ff */
[----:B------:R-:W-:Y:S02]  /*21b0*/  F2FP.F16.F32.PACK_AB R57, R59, R58 ;  /* 0x0000003a3b39723e */ /* 0x000fe400000000ff */
[----:B------:R-:W-:Y:S02]  /*21c0*/  LOP3.LUT R0, R3, 0x3800, R0, 0xf8, !PT ;  /* 0x0000380003007812 */ /* 0x000fe400078ef800 */
[----:B------:R-:W-:Y:S01]  /*21d0*/  F2FP.F16.F32.PACK_AB R88, R89, R88 ;  /* 0x000000585958723e */ /* 0x000fe200000000ff */
[----:B------:R-:W1:Y:S02]  /*21e0*/  @!P2 SYNCS.CCTL.IV [UR5+0x12000] ;  /* 0x01200000ff00a9b1 */ /* 0x000e640008000005 */
[----:B-1----:R-:W-:Y:S01]  /*21f0*/  BAR.SYNC.DEFER_BLOCKING 0x0 ;  /* 0x0000000000007b1d */ /* 0x002fe20000010000 */
[C---:B------:R-:W-:Y:S01]  /*2200*/  LOP3.LUT R3, R0.reuse, 0x20, RZ, 0x3c, !PT ;  /* 0x0000002000037812 */ /* 0x040fe200078e3cff */
[----:B------:R-:W-:Y:S01]  /*2210*/  VIADD R2, R0, UR5 ;  /* 0x0000000500027c36 */ /* 0x000fe20008000000 */
[----:B------:R-:W-:-:S02]  /*2220*/  F2FP.F16.F32.PACK_AB R58, R61, R60 ;  /* 0x0000003c3d3a723e */ /* 0x000fc400000000ff */
[----:B------:R-:W-:Y:S01]  /*2230*/  F2FP.F16.F32.PACK_AB R59, R63, R62 ;  /* 0x0000003e3f3b723e */ /* 0x000fe200000000ff */
[----:B------:R-:W-:Y:S01]  /*2240*/  VIADD R3, R3, UR5 ;  /* 0x0000000503037c36 */ /* 0x000fe20008000000 */
[----:B------:R-:W-:Y:S02]  /*2250*/  F2FP.F16.F32.PACK_AB R89, R91, R90 ;  /* 0x0000005a5b59723e */ /* 0x000fe400000000ff */
[----:B------:R-:W-:Y:S02]  /*2260*/  F2FP.F16.F32.PACK_AB R120, R121, R120 ;  /* 0x000000787978723e */ /* 0x000fe400000000ff */
[----:B------:R-:W-:Y:S02]  /*2270*/  F2FP.F16.F32.PACK_AB R32, R33, R32 ;  /* 0x000000202120723e */ /* 0x000fe400000000ff */
[----:B------:R-:W-:Y:S02]  /*2280*/  F2FP.F16.F32.PACK_AB R90, R93, R92 ;  /* 0x0000005c5d5a723e */ /* 0x000fe400000000ff */
[----:B------:R-:W-:-:S02]  /*2290*/  F2FP.F16.F32.PACK_AB R91, R95, R94 ;  /* 0x0000005e5f5b723e */ /* 0x000fc400000000ff */
[----:B------:R-:W-:Y:S02]  /*22a0*/  F2FP.F16.F32.PACK_AB R121, R123, R122 ;  /* 0x0000007a7b79723e */ /* 0x000fe400000000ff */
[----:B------:R-:W-:Y:S02]  /*22b0*/  F2FP.F16.F32.PACK_AB R33, R35, R34 ;  /* 0x000000222321723e */ /* 0x000fe400000000ff */
[----:B------:R-:W-:Y:S02]  /*22c0*/  F2FP.F16.F32.PACK_AB R64, R65, R64 ;  /* 0x000000404140723e */ /* 0x000fe400000000ff */
[----:B------:R-:W-:Y:S01]  /*22d0*/  F2FP.F16.F32.PACK_AB R122, R125, R124 ;  /* 0x0000007c7d7a723e */ /* 0x000fe200000000ff */
[----:B------:R-:W1:Y:S02]  /*22e0*/  @!P2 SYNCS.CCTL.IV [UR5+0x12008] ;  /* 0x01200800ff00a9b1 */ /* 0x000e640008000005 */
[----:B-1----:R-:W-:Y:S01]  /*22f0*/  BAR.SYNC.DEFER_BLOCKING 0x0 ;  /* 0x0000000000007b1d */ /* 0x002fe20000010000 */
[----:B------:R-:W-:-:S02]  /*2300*/  F2FP.F16.F32.PACK_AB R123, R127, R126 ;  /* 0x0000007e7f7b723e */ /* 0x000fc400000000ff */
[----:B------:R-:W-:Y:S02]  /*2310*/  LOP3.LUT R4, R0, 0x40, RZ, 0x3c, !PT ;  /* 0x0000004000047812 */ /* 0x000fe400078e3cff */
[----:B------:R-:W-:Y:S02]  /*2320*/  F2FP.F16.F32.PACK_AB R34, R37, R36 ;  /* 0x000000242522723e */ /* 0x000fe400000000ff */
[----:B------:R-:W-:Y:S01]  /*2330*/  F2FP.F16.F32.PACK_AB R35, R39, R38 ;  /* 0x000000262723723e */ /* 0x000fe200000000ff */
[----:B------:R-:W-:Y:S01]  /*2340*/  VIADD R4, R4, UR5 ;  /* 0x0000000504047c36 */ /* 0x000fe20008000000 */
[----:B------:R-:W-:Y:S02]  /*2350*/  F2FP.F16.F32.PACK_AB R65, R67, R66 ;  /* 0x000000424341723e */ /* 0x000fe400000000ff */
[----:B------:R-:W-:Y:S02]  /*2360*/  F2FP.F16.F32.PACK_AB R96, R97, R96 ;  /* 0x000000606160723e */ /* 0x000fe400000000ff */
[----:B------:R-:W-:-:S02]  /*2370*/  F2FP.F16.F32.PACK_AB R66, R69, R68 ;  /* 0x000000444542723e */ /* 0x000fc400000000ff */
[----:B------:R-:W-:Y:S02]  /*2380*/  F2FP.F16.F32.PACK_AB R67, R71, R70 ;  /* 0x000000464743723e */ /* 0x000fe400000000ff */
[----:B------:R-:W-:Y:S02]  /*2390*/  F2FP.F16.F32.PACK_AB R97, R99, R98 ;  /* 0x000000626361723e */ /* 0x000fe400000000ff */
[----:B------:R-:W-:Y:S02]  /*23a0*/  F2FP.F16.F32.PACK_AB R128, R129, R128 ;  /* 0x000000808180723e */ /* 0x000fe400000000ff */
[----:B------:R-:W-:Y:S02]  /*23b0*/  F2FP.F16.F32.PACK_AB R40, R41, R40 ;  /* 0x000000282928723e */ /* 0x000fe400000000ff */
[----:B------:R-:W-:Y:S01]  /*23c0*/  F2FP.F16.F32.PACK_AB R98, R101, R100 ;  /* 0x000000646562723e */ /* 0x000fe200000000ff */
[----:B------:R-:W1:Y:S02]  /*23d0*/  @!P2 SYNCS.CCTL.IV [UR5+0x12010] ;  /* 0x01201000ff00a9b1 */ /* 0x000e640008000005 */
[----:B-1----:R-:W-:Y:S01]  /*23e0*/  STSM.16.M88.4 [R2], R24 ;  /* 0x0000001802007844 */ /* 0x002fe20000000200 */
[----:B------:R-:W-:-:S02]  /*23f0*/  F2FP.F16.F32.PACK_AB R99, R103, R102 ;  /* 0x000000666763723e */ /* 0x000fc400000000ff */
[----:B------:R-:W-:Y:S01]  /*2400*/  F2FP.F16.F32.PACK_AB R129, R131, R130 ;  /* 0x000000828381723e */ /* 0x000fe200000000ff */
[----:B------:R-:W-:Y:S01]  /*2410*/  STSM.16.M88.4 [R2+0x4000], R56 ;  /* 0x0040003802007844 */ /* 0x000fe20000000200 */
[----:B------:R-:W-:Y:S02]  /*2420*/  F2FP.F16.F32.PACK_AB R41, R43, R42 ;  /* 0x0000002a2b29723e */ /* 0x000fe400000000ff */
[----:B------:R-:W-:Y:S01]  /*2430*/  F2FP.F16.F32.PACK_AB R72, R73, R72 ;  /* 0x000000484948723e */ /* 0x000fe200000000ff */
[----:B------:R-:W-:Y:S01]  /*2440*/  STSM.16.M88.4 [R2+0x8000], R88 ;  /* 0x0080005802007844 */ /* 0x000fe20000000200 */
[----:B------:R-:W-:Y:S02]  /*2450*/  F2FP.F16.F32.PACK_AB R130, R133, R132 ;  /* 0x000000848582723e */ /* 0x000fe400000000ff */
[----:B------:R-:W-:Y:S01]  /*2460*/  F2FP.F16.F32.PACK_AB R131, R135, R134 ;  /* 0x000000868783723e */ /* 0x000fe200000000ff */
[----:B------:R-:W-:Y:S01]  /*2470*/  STSM.16.M88.4 [R2+0xc000], R120 ;  /* 0x00c0007802007844 */ /* 0x000fe20000000200 */
[----:B------:R-:W-:-:S02]  /*2480*/  LOP3.LUT R0, R0, 0x60, RZ, 0x3c, !PT ;  /* 0x0000006000007812 */ /* 0x000fc400078e3cff */
[----:B------:R-:W-:Y:S01]  /*2490*/  F2FP.F16.F32.PACK_AB R42, R45, R44 ;  /* 0x0000002c2d2a723e */ /* 0x000fe200000000ff */
[----:B------:R-:W-:Y:S01]  /*24a0*/  STSM.16.M88.4 [R3], R32 ;  /* 0x0000002003007844 */ /* 0x000fe20000000200 */
[----:B------:R-:W-:Y:S01]  /*24b0*/  F2FP.F16.F32.PACK_AB R43, R47, R46 ;  /* 0x0000002e2f2b723e */ /* 0x000fe200000000ff */
[----:B------:R-:W-:Y:S01]  /*24c0*/  VIADD R0, R0, UR5 ;  /* 0x0000000500007c36 */ /* 0x000fe20008000000 */
[----:B------:R-:W-:Y:S01]  /*24d0*/  F2FP.F16.F32.PACK_AB R73, R75, R74 ;  /* 0x0000004a4b49723e */ /* 0x000fe200000000ff */
[----:B------:R-:W-:Y:S01]  /*24e0*/  STSM.16.M88.4 [R3+0x4000], R64 ;  /* 0x0040004003007844 */ /* 0x000fe20000000200 */
[----:B------:R-:W-:Y:S02]  /*24f0*/  F2FP.F16.F32.PACK_AB R104, R105, R104 ;  /* 0x000000686968723e */ /* 0x000fe400000000ff */
[----:B------:R-:W-:Y:S01]  /*2500*/  F2FP.F16.F32.PACK_AB R74, R77, R76 ;  /* 0x0000004c4d4a723e */ /* 0x000fe200000000ff */
[----:B------:R-:W-:Y:S01]  /*2510*/  STSM.16.M88.4 [R3+0x8000], R96 ;  /* 0x0080006003007844 */ /* 0x000fe20000000200 */
[----:B------:R-:W-:-:S02]  /*2520*/  F2FP.F16.F32.PACK_AB R75, R79, R78 ;  /* 0x0000004e4f4b723e */ /* 0x000fc400000000ff */
[----:B------:R-:W-:Y:S01]  /*2530*/  F2FP.F16.F32.PACK_AB R105, R107, R106 ;  /* 0x0000006a6b69723e */ /* 0x000fe200000000ff */
[----:B------:R-:W-:Y:S01]  /*2540*/  STSM.16.M88.4 [R3+0xc000], R128 ;  /* 0x00c0008003007844 */ /* 0x000fe20000000200 */
[----:B------:R-:W-:Y:S02]  /*2550*/  F2FP.F16.F32.PACK_AB R136, R137, R136 ;  /* 0x000000888988723e */ /* 0x000fe400000000ff */
[----:B------:R-:W-:Y:S01]  /*2560*/  F2FP.F16.F32.PACK_AB R48, R49, R48 ;  /* 0x000000303130723e */ /* 0x000fe200000000ff */
[----:B------:R-:W-:Y:S01]  /*2570*/  STSM.16.M88.4 [R4], R40 ;  /* 0x0000002804007844 */ /* 0x000fe20000000200 */
[----:B------:R-:W-:Y:S02]  /*2580*/  F2FP.F16.F32.PACK_AB R106, R109, R108 ;  /* 0x0000006c6d6a723e */ /* 0x000fe400000000ff */
[----:B------:R-:W-:Y:S01]  /*2590*/  F2FP.F16.F32.PACK_AB R107, R111, R110 ;  /* 0x0000006e6f6b723e */ /* 0x000fe200000000ff */
[----:B------:R-:W-:Y:S01]  /*25a0*/  STSM.16.M88.4 [R4+0x4000], R72 ;  /* 0x0040004804007844 */ /* 0x000fe20000000200 */
[----:B------:R-:W-:-:S02]  /*25b0*/  F2FP.F16.F32.PACK_AB R137, R139, R138 ;  /* 0x0000008a8b89723e */ /* 0x000fc400000000ff */
[----:B------:R-:W-:Y:S01]  /*25c0*/  F2FP.F16.F32.PACK_AB R49, R51, R50 ;  /* 0x000000323331723e */ /* 0x000fe200000000ff */
[----:B------:R-:W-:Y:S01]  /*25d0*/  STSM.16.M88.4 [R4+0x8000], R104 ;  /* 0x0080006804007844 */ /* 0x000fe20000000200 */
[----:B------:R-:W-:Y:S02]  /*25e0*/  F2FP.F16.F32.PACK_AB R80, R81, R80 ;  /* 0x000000505150723e */ /* 0x000fe400000000ff */
[----:B------:R-:W-:Y:S02]  /*25f0*/  F2FP.F16.F32.PACK_AB R138, R141, R140 ;  /* 0x0000008c8d8a723e */ /* 0x000fe400000000ff */
[----:B------:R-:W-:Y:S02]  /*2600*/  F2FP.F16.F32.PACK_AB R139, R143, R142 ;  /* 0x0000008e8f8b723e */ /* 0x000fe400000000ff */
[----:B------:R-:W-:Y:S02]  /*2610*/  F2FP.F16.F32.PACK_AB R50, R53, R52 ;  /* 0x000000343532723e */ /* 0x000fe400000000ff */
[----:B------:R-:W-:Y:S01]  /*2620*/  F2FP.F16.F32.PACK_AB R51, R55, R54 ;  /* 0x000000363733723e */ /* 0x000fe200000000ff */
[----:B------:R-:W-:Y:S01]  /*2630*/  STSM.16.M88.4 [R4+0xc000], R136 ;  /* 0x00c0008804007844 */ /* 0x000fe20000000200 */
[----:B------:R-:W-:-:S02]  /*2640*/  F2FP.F16.F32.PACK_AB R81, R83, R82 ;  /* 0x000000525351723e */ /* 0x000fc400000000ff */
[----:B------:R-:W-:Y:S01]  /*2650*/  F2FP.F16.F32.PACK_AB R112, R113, R112 ;  /* 0x000000707170723e */ /* 0x000fe200000000ff */
[----:B------:R-:W-:Y:S01]  /*2660*/  STSM.16.M88.4 [R0], R48 ;  /* 0x0000003000007844 */ /* 0x000fe20000000200 */
[----:B------:R-:W-:Y:S02]  /*2670*/  F2FP.F16.F32.PACK_AB R82, R85, R84 ;  /* 0x000000545552723e */ /* 0x000fe400000000ff */
[----:B------:R-:W-:Y:S02]  /*2680*/  F2FP.F16.F32.PACK_AB R83, R87, R86 ;  /* 0x000000565753723e */ /* 0x000fe400000000ff */
[----:B------:R-:W-:Y:S02]  /*2690*/  F2FP.F16.F32.PACK_AB R113, R115, R114 ;  /* 0x000000727371723e */ /* 0x000fe400000000ff */
[----:B------:R-:W-:Y:S01]  /*26a0*/  F2FP.F16.F32.PACK_AB R144, R145, R144 ;  /* 0x000000909190723e */ /* 0x000fe200000000ff */
[----:B------:R-:W-:Y:S01]  /*26b0*/  STSM.16.M88.4 [R0+0x4000], R80 ;  /* 0x0040005000007844 */ /* 0x000fe20000000200 */
[----:B------:R-:W-:-:S02]  /*26c0*/  F2FP.F16.F32.PACK_AB R114, R117, R116 ;  /* 0x000000747572723e */ /* 0x000fc400000000ff */
[----:B------:R-:W-:Y:S02]  /*26d0*/  F2FP.F16.F32.PACK_AB R115, R119, R118 ;  /* 0x000000767773723e */ /* 0x000fe400000000ff */
[----:B------:R-:W-:Y:S02]  /*26e0*/  F2FP.F16.F32.PACK_AB R145, R147, R146 ;  /* 0x000000929391723e */ /* 0x000fe400000000ff */
[----:B------:R-:W-:Y:S01]  /*26f0*/  F2FP.F16.F32.PACK_AB R146, R149, R148 ;  /* 0x000000949592723e */ /* 0x000fe200000000ff */
[----:B------:R-:W-:Y:S01]  /*2700*/  STSM.16.M88.4 [R0+0x8000], R112 ;  /* 0x0080007000007844 */ /* 0x000fe20000000200 */
[----:B------:R-:W-:Y:S02]  /*2710*/  F2FP.F16.F32.PACK_AB R147, R151, R150 ;  /* 0x000000969793723e */ /* 0x000fe400000000ff */
[----:B------:R-:W-:-:S03]  /*2720*/  ISETP.LT.U32.AND P0, PT, R6, 0x80, P0 ;  /* 0x000000800600780c */ /* 0x000fc60000701070 */
[----:B------:R-:W-:Y:S01]  /*2730*/  STSM.16.M88.4 [R0+0xc000], R144 ;  /* 0x00c0009000007844 */ /* 0x000fe20000000200 */
[----:B------:R1:W-:Y:S06]  /*2740*/  MEMBAR.ALL.CTA ;  /* 0x0000000000007992 */ /* 0x0003ec0000008000 */
[----:B-1----:R-:W1:Y:S03]  /*2750*/  FENCE.VIEW.ASYNC.S ;  /* 0x00000000000073c6 */ /* 0x002e660000000000 */
[----:B-1----:R-:W-:Y:S01]  /*2760*/  VOTEU.ANY UP0, P0 ;  /* 0x00000000003f7886 */ /* 0x002fe20000000100 */
[----:B------:R-:W-:-:S04]  /*2770*/  VOTEU.ANY UP1, P0 ;  /* 0x00000000003f7886 */ /* 0x000fc80000020100 */
[----:B---3--:R-:W-:Y:S01]  /*2780*/  @UP0 UMOV UR6, UR24 ;  /* 0x0000001800060c82 */ /* 0x008fe20008000000 */
[----:B------:R-:W-:Y:S01]  /*2790*/  @UP0 UMOV UR7, UR25 ;  /* 0x0000001900070c82 */ /* 0x000fe20008000000 */
[----:B------:R-:W-:Y:S06]  /*27a0*/  BAR.SYNC.DEFER_BLOCKING 0x0 ;  /* 0x0000000000007b1d */ /* 0x000fec0000010000 */
[----:B------:R1:W-:Y:S01]  /*27b0*/  @UP1 UTMASTG.2D [UR8], [UR6] ;  /* 0x00000008060013b5 */ /* 0x0003e20008008000 */
[----:B------:R0:W-:Y:S01]  /*27c0*/  UTMACMDFLUSH ;  /* 0x00000000000079b7 */ /* 0x0001e20000000000 */
[----:B------:R-:W-:-:S04]  /*27d0*/  DEPBAR.LE SB0, 0x0 ;  /* 0x000080000000791a */ /* 0x000fc80000000000 */
[----:B------:R-:W-:Y:S06]  /*27e0*/  BAR.SYNC.DEFER_BLOCKING 0x0 ;  /* 0x0000000000007b1d */ /* 0x000fec0000010000 */
[----:B-1----:R-:W-:Y:S05]  /*27f0*/  EXIT ;  /* 0x000000000000794d */ /* 0x002fea0003800000 */
.L_x_48:
[----:B------:R-:W1:Y:S02]  /*2800*/  SYNCS.PHASECHK.TRANS64.TRYWAIT P0, [UR31+0x12000], R2 ;  /* 0x01200002ff0075a7 */ /* 0x000e64000800015f */
[----:B-1----:R-:W-:Y:S05]  /*2810*/  @!P0 BRA `(.L_x_48) ;  /* 0xfffffffc00f88947 */ /* 0x002fea000383ffff */
[----:B------:R-:W-:Y:S05]  /*2820*/  BRA `(.L_x_50) ;  /* 0xfffffff400bc7947 */ /* 0x000fea000383ffff */
.L_x_51:
[----:B------:R-:W-:-:S00]  /*2830*/  BRA `(.L_x_51) ;  /* 0xfffffffc00fc7947 */ /* 0x000fc0000383ffff */
[----:B------:R-:W-:-:S00]  /*2840*/  NOP ;  /* 0x0000000000007918 */ /* 0x000fc00000000000 */
        /* <DEDUP_REMOVED lines=11> */
.L_x_52:


//--------------------- .nv.shared.gluon_wgmma    --------------------------
	.section	.nv.shared.gluon_wgmma,"aw",@nobits
	.sectionflags	@""
	.align	16
	.zero		1024


//--------------------- .nv.shared.reserved.0     --------------------------
	.section	.nv.shared.reserved.0,"aw",@nobits
	.weak		__nv_reservedSMEM_offset_0_alias
	.size		__nv_reservedSMEM_offset_0_alias, 0, 0
	.other		__nv_reservedSMEM_offset_0_alias,@"STO_CUDA_RESERVED_SHARED STV_DEFAULT"
__nv_reservedSMEM_offset_0_alias:
	.zero		0


//--------------------- .nv.constant0.gluon_wgmma --------------------------
	.section	.nv.constant0.gluon_wgmma,"a",@progbits
	.sectionflags	@""
	.align	4
.nv.constant0.gluon_wgmma:
	.zero		608


//--------------------- SYMBOLS --------------------------

	.type		.nv.reservedSmem.offset0,@object
	.size		.nv.reservedSmem.offset0,0x4
